	.target	sm_90a

	.elftype	@"ET_EXEC"


//--------------------- .note.nv.tkinfo           --------------------------
	.section	.note.nv.tkinfo,"",@"SHT_NOTE"
	.sectionflags	@"SHF_NOTE_NV_TKINFO"
	.tkinfo
        /*0018*/ 	.word	0x00000002
        /*0030*/ 	.string	""
        /*0030*/ 	.string	"ptxas"
        /*0030*/ 	.string	"Cuda compilation tools, release 13.0, V13.0.88"
        /*0030*/ 	.string	"Build cuda_13.0.r13.0/compiler.36424714_0"
        /*0030*/ 	.string	"-v  -suppress-debug-info  -lineinfo  -arch sm_90a "



//--------------------- .note.nv.cuinfo           --------------------------
	.section	.note.nv.cuinfo,"",@"SHT_NOTE"
	.sectionflags	@"SHF_NOTE_NV_CUINFO"
        /*0018*/ 	.short	0x0002
        /*001a*/ 	.short	0x005a
        /*001c*/ 	.short	0x0082
	.zero		2


//--------------------- .nv.info                  --------------------------
	.section	.nv.info,"",@"SHT_CUDA_INFO"
	.align	4


	//----- nvinfo : EIATTR_REGCOUNT
	.align		4
        /*0000*/ 	.byte	0x04, 0x2f
        /*0002*/ 	.short	(.L_1 - .L_0)
	.align		4
.L_0:
        /*0004*/ 	.word	index@(matmul_kernel)
        /*0008*/ 	.word	0x00000068


	//----- nvinfo : EIATTR_FRAME_SIZE
	.align		4
.L_1:
        /*000c*/ 	.byte	0x04, 0x11
        /*000e*/ 	.short	(.L_3 - .L_2)
	.align		4
.L_2:
        /*0010*/ 	.word	index@(matmul_kernel)
        /*0014*/ 	.word	0x00000000


	//----- nvinfo : EIATTR_MIN_STACK_SIZE
	.align		4
.L_3:
        /*0018*/ 	.byte	0x04, 0x12
        /*001a*/ 	.short	(.L_5 - .L_4)
	.align		4
.L_4:
        /*001c*/ 	.word	index@(matmul_kernel)
        /*0020*/ 	.word	0x00000000
.L_5:


//--------------------- .nv.compat                --------------------------
	.section	.nv.compat,"",@"SHT_CUDA_COMPAT_INFO"
	.align	4
        /*0000*/ 	.byte	0x02, 0x09, 0x01, 0x00, 0x02, 0x02, 0x04, 0x00, 0x02, 0x05, 0x05, 0x00, 0x03, 0x07, 0x01, 0x01
        /*0010*/ 	.byte	0x02, 0x03, 0x00, 0x00, 0x02, 0x06, 0x01, 0x00, 0x04, 0x0b, 0x08, 0x00, 0x00, 0x00, 0x00, 0x00
        /*0020*/ 	.byte	0x00, 0x00, 0x00, 0x00


//--------------------- .nv.info.matmul_kernel    --------------------------
	.section	.nv.info.matmul_kernel,"",@"SHT_CUDA_INFO"
	.sectionflags	@""
	.align	4


	//----- nvinfo : EIATTR_CUDA_API_VERSION
	.align		4
        /*0000*/ 	.byte	0x04, 0x37
        /*0002*/ 	.short	(.L_7 - .L_6)
.L_6:
        /*0004*/ 	.word	0x00000082


	//----- nvinfo : EIATTR_KPARAM_INFO
	.align		4
.L_7:
        /*0008*/ 	.byte	0x04, 0x17
        /*000a*/ 	.short	(.L_9 - .L_8)
.L_8:
        /*000c*/ 	.word	0x00000000
        /*0010*/ 	.short	0x000d
        /*0012*/ 	.short	0x0048
        /*0014*/ 	.byte	0x00, 0xf4, 0x21, 0x00


	//----- nvinfo : EIATTR_KPARAM_INFO
	.align		4
.L_9:
        /*0018*/ 	.byte	0x04, 0x17
        /*001a*/ 	.short	(.L_11 - .L_10)
.L_10:
        /*001c*/ 	.word	0x00000000
        /*0020*/ 	.short	0x000c
        /*0022*/ 	.short	0x0040
        /*0024*/ 	.byte	0x00, 0xf4, 0x21, 0x00


	//----- nvinfo : EIATTR_KPARAM_INFO
	.align		4
.L_11:
        /*0028*/ 	.byte	0x04, 0x17
        /*002a*/ 	.short	(.L_13 - .L_12)
.L_12:
        /*002c*/ 	.word	0x00000000
        /*0030*/ 	.short	0x000b
        /*0032*/ 	.short	0x0038
        /*0034*/ 	.byte	0x00, 0xf0, 0x11, 0x00


	//----- nvinfo : EIATTR_KPARAM_INFO
	.align		4
.L_13:
        /*0038*/ 	.byte	0x04, 0x17
        /*003a*/ 	.short	(.L_15 - .L_14)
.L_14:
        /*003c*/ 	.word	0x00000000
        /*0040*/ 	.short	0x000a
        /*0042*/ 	.short	0x0034
        /*0044*/ 	.byte	0x00, 0xf0, 0x11, 0x00


	//----- nvinfo : EIATTR_KPARAM_INFO
	.align		4
.L_15:
        /*0048*/ 	.byte	0x04, 0x17
        /*004a*/ 	.short	(.L_17 - .L_16)
.L_16:
        /*004c*/ 	.word	0x00000000
        /*0050*/ 	.short	0x0009
        /*0052*/ 	.short	0x0030
        /*0054*/ 	.byte	0x00, 0xf0, 0x11, 0x00


	//----- nvinfo : EIATTR_KPARAM_INFO
	.align		4
.L_17:
        /*0058*/ 	.byte	0x04, 0x17
        /*005a*/ 	.short	(.L_19 - .L_18)
.L_18:
        /*005c*/ 	.word	0x00000000
        /*0060*/ 	.short	0x0008
        /*0062*/ 	.short	0x002c
        /*0064*/ 	.byte	0x00, 0xf0, 0x11, 0x00


	//----- nvinfo : EIATTR_KPARAM_INFO
	.align		4
.L_19:
        /*0068*/ 	.byte	0x04, 0x17
        /*006a*/ 	.short	(.L_21 - .L_20)
.L_20:
        /*006c*/ 	.word	0x00000000
        /*0070*/ 	.short	0x0007
        /*0072*/ 	.short	0x0028
        /*0074*/ 	.byte	0x00, 0xf0, 0x11, 0x00


	//----- nvinfo : EIATTR_KPARAM_INFO
	.align		4
.L_21:
        /*0078*/ 	.byte	0x04, 0x17
        /*007a*/ 	.short	(.L_23 - .L_22)
.L_22:
        /*007c*/ 	.word	0x00000000
        /*0080*/ 	.short	0x0006
        /*0082*/ 	.short	0x0024
        /*0084*/ 	.byte	0x00, 0xf0, 0x11, 0x00


	//----- nvinfo : EIATTR_KPARAM_INFO
	.align		4
.L_23:
        /*0088*/ 	.byte	0x04, 0x17
        /*008a*/ 	.short	(.L_25 - .L_24)
.L_24:
        /*008c*/ 	.word	0x00000000
        /*0090*/ 	.short	0x0005
        /*0092*/ 	.short	0x0020
        /*0094*/ 	.byte	0x00, 0xf0, 0x11, 0x00


	//----- nvinfo : EIATTR_KPARAM_INFO
	.align		4
.L_25:
        /*0098*/ 	.byte	0x04, 0x17
        /*009a*/ 	.short	(.L_27 - .L_26)
.L_26:
        /*009c*/ 	.word	0x00000000
        /*00a0*/ 	.short	0x0004
        /*00a2*/ 	.short	0x001c
        /*00a4*/ 	.byte	0x00, 0xf0, 0x11, 0x00


	//----- nvinfo : EIATTR_KPARAM_INFO
	.align		4
.L_27:
        /*00a8*/ 	.byte	0x04, 0x17
        /*00aa*/ 	.short	(.L_29 - .L_28)
.L_28:
        /*00ac*/ 	.word	0x00000000
        /*00b0*/ 	.short	0x0003
        /*00b2*/ 	.short	0x0018
        /*00b4*/ 	.byte	0x00, 0xf0, 0x11, 0x00


	//----- nvinfo : EIATTR_KPARAM_INFO
	.align		4
.L_29:
        /*00b8*/ 	.byte	0x04, 0x17
        /*00ba*/ 	.short	(.L_31 - .L_30)
.L_30:
        /*00bc*/ 	.word	0x00000000
        /*00c0*/ 	.short	0x0002
        /*00c2*/ 	.short	0x0010
        /*00c4*/ 	.byte	0x00, 0xf4, 0x21, 0x00


	//----- nvinfo : EIATTR_KPARAM_INFO
	.align		4
.L_31:
        /*00c8*/ 	.byte	0x04, 0x17
        /*00ca*/ 	.short	(.L_33 - .L_32)
.L_32:
        /*00cc*/ 	.word	0x00000000
        /*00d0*/ 	.short	0x0001
        /*00d2*/ 	.short	0x0008
        /*00d4*/ 	.byte	0x00, 0xf4, 0x21, 0x00


	//----- nvinfo : EIATTR_KPARAM_INFO
	.align		4
.L_33:
        /*00d8*/ 	.byte	0x04, 0x17
        /*00da*/ 	.short	(.L_35 - .L_34)
.L_34:
        /*00dc*/ 	.word	0x00000000
        /*00e0*/ 	.short	0x0000
        /*00e2*/ 	.short	0x0000
        /*00e4*/ 	.byte	0x00, 0xf4, 0x21, 0x00


	//----- nvinfo : EIATTR_SPARSE_MMA_MASK
	.align		4
.L_35:
        /*00e8*/ 	.byte	0x03, 0x50
        /*00ea*/ 	.short	0x0000


	//----- nvinfo : EIATTR_MAXREG_COUNT
	.align		4
        /*00ec*/ 	.byte	0x03, 0x1b
        /*00ee*/ 	.short	0x0080


	//----- nvinfo : EIATTR_NUM_BARRIERS
	.align		4
        /*00f0*/ 	.byte	0x02, 0x4c
        /*00f2*/ 	.byte	0x01
	.zero		1


	//----- nvinfo : EIATTR_MERCURY_ISA_VERSION
	.align		4
        /*00f4*/ 	.byte	0x03, 0x5f
        /*00f6*/ 	.short	0x0101


	//----- nvinfo : EIATTR_EXIT_INSTR_OFFSETS
	.align		4
        /*00f8*/ 	.byte	0x04, 0x1c
        /*00fa*/ 	.short	(.L_37 - .L_36)


	//   ....[0]....
.L_36:
        /*00fc*/ 	.word	0x00002e00


	//   ....[1]....
        /*0100*/ 	.word	0x00002e20


	//----- nvinfo : EIATTR_REQNTID
	.align		4
.L_37:
        /*0104*/ 	.byte	0x04, 0x10
        /*0106*/ 	.short	(.L_39 - .L_38)
.L_38:
        /*0108*/ 	.word	0x00000200
        /*010c*/ 	.word	0x00000001
        /*0110*/ 	.word	0x00000001


	//----- nvinfo : EIATTR_CBANK_PARAM_SIZE
	.align		4
.L_39:
        /*0114*/ 	.byte	0x03, 0x19
        /*0116*/ 	.short	0x0050


	//----- nvinfo : EIATTR_PARAM_CBANK
	.align		4
        /*0118*/ 	.byte	0x04, 0x0a
        /*011a*/ 	.short	(.L_41 - .L_40)
	.align		4
.L_40:
        /*011c*/ 	.word	index@(.nv.constant0.matmul_kernel)
        /*0120*/ 	.short	0x0210
        /*0122*/ 	.short	0x0050


	//----- nvinfo : EIATTR_SW_WAR
	.align		4
.L_41:
        /*0124*/ 	.byte	0x04, 0x36
        /*0126*/ 	.short	(.L_43 - .L_42)
.L_42:
        /*0128*/ 	.word	0x00000008
.L_43:


//--------------------- .nv.callgraph             --------------------------
	.section	.nv.callgraph,"",@"SHT_CUDA_CALLGRAPH"
	.align	4
	.sectionentsize	8
	.align		4
        /*0000*/ 	.word	0x00000000
	.align		4
        /*0004*/ 	.word	0xffffffff
	.align		4
        /*0008*/ 	.word	0x00000000
	.align		4
        /*000c*/ 	.word	0xfffffffe
	.align		4
        /*0010*/ 	.word	0x00000000
	.align		4
        /*0014*/ 	.word	0xfffffffd
	.align		4
        /*0018*/ 	.word	0x00000000
	.align		4
        /*001c*/ 	.word	0xfffffffc


//--------------------- .text.matmul_kernel       --------------------------
	.section	.text.matmul_kernel,"ax",@progbits
	.align	128
        .global         matmul_kernel
        .type           matmul_kernel,@function
        .size           matmul_kernel,(.L_x_3 - matmul_kernel)
        .other          matmul_kernel,@"STO_CUDA_ENTRY STV_DEFAULT"
matmul_kernel:
.text.matmul_kernel:
[----:B------:R-:W-:Y:S08]  /*0000*/  LDC R1, c[0x0][0x28] ;  /* 0x00000a00ff017b82 */ /* 0x000ff00000000800 */
[----:B------:R-:W1:Y:S01]  /*0010*/  LDC.64 R2, c[0x0][0x228] ;  /* 0x00008a00ff027b82 */ /* 0x000e620000000a00 */
[----:B------:R-:W2:Y:S01]  /*0020*/  S2R R7, SR_CTAID.X ;  /* 0x0000000000077919 */ /* 0x000ea20000002500 */
[----:B------:R-:W-:Y:S01]  /*0030*/  ULDC.64 UR8, c[0x0][0x210] ;  /* 0x0000840000087ab9 */ /* 0x000fe20000000a00 */
[----:B------:R-:W-:Y:S01]  /*0040*/  ULDC.64 UR10, c[0x0][0x218] ;  /* 0x00008600000a7ab9 */ /* 0x000fe20000000a00 */
[----:B------:R-:W-:Y:S01]  /*0050*/  ULDC UR5, c[0x0][0x240] ;  /* 0x0000900000057ab9 */ /* 0x000fe20000000800 */
[----:B------:R-:W-:Y:S01]  /*0060*/  UMOV UR4, 0x400 ;  /* 0x0000040000047882 */ /* 0x000fe20000000000 */
[----:B------:R-:W-:-:S02]  /*0070*/  ULDC.64 UR14, c[0x0][0x208] ;  /* 0x00008200000e7ab9 */ /* 0x000fc40000000a00 */
[----:B------:R-:W3:Y:S08]  /*0080*/  LDC.64 R24, c[0x0][0x238] ;  /* 0x00008e00ff187b82 */ /* 0x000ef00000000a00 */
[----:B------:R-:W4:Y:S01]  /*0090*/  S2UR UR7, SR_CgaCtaId ;  /* 0x00000000000779c3 */ /* 0x000f220000008800 */
[----:B-1----:R-:W-:Y:S01]  /*00a0*/  VIADD R0, R3, 0x3f ;  /* 0x0000003f03007836 */ /* 0x002fe20000000000 */
[----:B------:R-:W-:-:S02]  /*00b0*/  IABS R16, R3 ;  /* 0x0000000300107213 */ /* 0x000fc40000000000 */
[----:B------:R-:W-:Y:S02]  /*00c0*/  IABS R17, R2 ;  /* 0x0000000200117213 */ /* 0x000fe40000000000 */
[----:B------:R-:W-:-:S04]  /*00d0*/  SHF.R.S32.HI R5, RZ, 0x1f, R0 ;  /* 0x0000001fff057819 */ /* 0x000fc80000011400 */
[----:B------:R-:W-:Y:S02]  /*00e0*/  LEA.HI R5, R5, R0, RZ, 0x6 ;  /* 0x0000000005057211 */ /* 0x000fe400078f30ff */
[----:B--2---:R-:W-:Y:S02]  /*00f0*/  IABS R10, R7 ;  /* 0x00000007000a7213 */ /* 0x004fe40000000000 */
[----:B------:R-:W-:Y:S01]  /*0100*/  SHF.R.S32.HI R5, RZ, 0x6, R5 ;  /* 0x00000006ff057819 */ /* 0x000fe20000011405 */
[----:B----4-:R-:W-:-:S04]  /*0110*/  ULEA UR7, UR7, UR4, 0x18 ;  /* 0x0000000407077291 */ /* 0x010fc8000f8ec03f */
[----:B------:R-:W-:-:S05]  /*0120*/  IMAD.SHL.U32 R6, R5, 0x8, RZ ;  /* 0x0000000805067824 */ /* 0x000fca00078e00ff */
[-C--:B------:R-:W-:Y:S02]  /*0130*/  IABS R9, R6.reuse ;  /* 0x0000000600097213 */ /* 0x080fe40000000000 */
[----:B------:R-:W-:Y:S02]  /*0140*/  IABS R12, R6 ;  /* 0x00000006000c7213 */ /* 0x000fe40000000000 */
[----:B------:R-:W1:Y:S08]  /*0150*/  I2F.RP R0, R9 ;  /* 0x0000000900007306 */ /* 0x000e700000209400 */
[----:B-1----:R-:W1:Y:S02]  /*0160*/  MUFU.RCP R0, R0 ;  /* 0x0000000000007308 */ /* 0x002e640000001000 */
[----:B-1----:R-:W-:-:S02]  /*0170*/  VIADD R4, R0, 0xffffffe ;  /* 0x0ffffffe00047836 */ /* 0x002fc40000000000 */
[----:B------:R-:W-:-:S04]  /*0180*/  IMAD.MOV R0, RZ, RZ, -R12 ;  /* 0x000000ffff007224 */ /* 0x000fc800078e0a0c */
[----:B------:R1:W2:Y:S01]  /*0190*/  F2I.FTZ.U32.TRUNC.NTZ R5, R4 ;  /* 0x0000000400057305 */ /* 0x0002a2000021f000 */
[----:B------:R-:W4:Y:S01]  /*01a0*/  S2R R12, SR_TID.X ;  /* 0x00000000000c7919 */ /* 0x000f220000002100 */
[----:B-1----:R-:W-:Y:S02]  /*01b0*/  IMAD.MOV.U32 R4, RZ, RZ, RZ ;  /* 0x000000ffff047224 */ /* 0x002fe400078e00ff */
[----:B--2---:R-:W-:-:S04]  /*01c0*/  IMAD.MOV R8, RZ, RZ, -R5 ;  /* 0x000000ffff087224 */ /* 0x004fc800078e0a05 */
[----:B------:R-:W-:Y:S02]  /*01d0*/  IMAD R11, R8, R9, RZ ;  /* 0x00000009080b7224 */ /* 0x000fe400078e02ff */
[----:B------:R-:W-:Y:S02]  /*01e0*/  IMAD.MOV.U32 R8, RZ, RZ, R10 ;  /* 0x000000ffff087224 */ /* 0x000fe400078e000a */
[----:B------:R-:W-:-:S06]  /*01f0*/  IMAD.HI.U32 R5, R5, R11, R4 ;  /* 0x0000000b05057227 */ /* 0x000fcc00078e0004 */
[----:B------:R-:W-:-:S04]  /*0200*/  IMAD.HI.U32 R5, R5, R8, RZ ;  /* 0x0000000805057227 */ /* 0x000fc800078e00ff */
[----:B------:R-:W-:Y:S01]  /*0210*/  IMAD R0, R5, R0, R8 ;  /* 0x0000000005007224 */ /* 0x000fe200078e0208 */
[----:B----4-:R-:W-:-:S04]  /*0220*/  LOP3.LUT R84, R12, 0x100, RZ, 0xc0, !PT ;  /* 0x000001000c547812 */ /* 0x010fc800078ec0ff */
[----:B------:R-:W-:-:S13]  /*0230*/  ISETP.GT.U32.AND P1, PT, R9, R0, PT ;  /* 0x000000000900720c */ /* 0x000fda0003f24070 */
[----:B------:R-:W-:Y:S02]  /*0240*/  @!P1 IMAD.IADD R0, R0, 0x1, -R9 ;  /* 0x0000000100009824 */ /* 0x000fe400078e0a09 */
[----:B------:R-:W-:Y:S01]  /*0250*/  @!P1 VIADD R5, R5, 0x1 ;  /* 0x0000000105059836 */ /* 0x000fe20000000000 */
[----:B------:R-:W-:Y:S02]  /*0260*/  ISETP.NE.AND P1, PT, R6, RZ, PT ;  /* 0x000000ff0600720c */ /* 0x000fe40003f25270 */
[----:B------:R-:W-:Y:S02]  /*0270*/  ISETP.GE.U32.AND P0, PT, R0, R9, PT ;  /* 0x000000090000720c */ /* 0x000fe40003f06070 */
[----:B------:R-:W-:Y:S01]  /*0280*/  LOP3.LUT R0, R7, R6, RZ, 0x3c, !PT ;  /* 0x0000000607007212 */ /* 0x000fe200078e3cff */
[----:B------:R-:W1:Y:S03]  /*0290*/  I2F.RP R9, R16 ;  /* 0x0000001000097306 */ /* 0x000e660000209400 */
[----:B------:R-:W-:Y:S01]  /*02a0*/  ISETP.GE.AND P2, PT, R0, RZ, PT ;  /* 0x000000ff0000720c */ /* 0x000fe20003f46270 */
[----:B------:R-:W-:-:S06]  /*02b0*/  VIADD R0, R2, 0x7f ;  /* 0x0000007f02007836 */ /* 0x000fcc0000000000 */
[----:B------:R-:W-:-:S04]  /*02c0*/  @P0 VIADD R5, R5, 0x1 ;  /* 0x0000000105050836 */ /* 0x000fc80000000000 */
[----:B------:R-:W-:Y:S01]  /*02d0*/  IMAD.MOV.U32 R4, RZ, RZ, R5 ;  /* 0x000000ffff047224 */ /* 0x000fe200078e0005 */
[----:B------:R-:W-:Y:S01]  /*02e0*/  SHF.R.S32.HI R5, RZ, 0x1f, R0 ;  /* 0x0000001fff057819 */ /* 0x000fe20000011400 */
[----:B-1----:R-:W-:Y:S02]  /*02f0*/  MUFU.RCP R9, R9 ;  /* 0x0000000900097308 */ /* 0x002fe40000001000 */
[----:B------:R-:W-:Y:S01]  /*0300*/  @!P2 IMAD.MOV R4, RZ, RZ, -R4 ;  /* 0x000000ffff04a224 */ /* 0x000fe200078e0a04 */
[----:B------:R-:W-:Y:S02]  /*0310*/  @!P1 LOP3.LUT R4, RZ, R6, RZ, 0x33, !PT ;  /* 0x00000006ff049212 */ /* 0x000fe400078e33ff */
[----:B------:R-:W-:-:S03]  /*0320*/  LEA.HI R5, R5, R0, RZ, 0x7 ;  /* 0x0000000005057211 */ /* 0x000fc600078f38ff */
[----:B------:R-:W-:Y:S02]  /*0330*/  IMAD.SHL.U32 R13, R4, 0x8, RZ ;  /* 0x00000008040d7824 */ /* 0x000fe400078e00ff */
[----:B------:R-:W-:-:S03]  /*0340*/  IMAD.MOV R4, RZ, RZ, -R4 ;  /* 0x000000ffff047224 */ /* 0x000fc600078e0a04 */
[----:B------:R-:W-:Y:S01]  /*0350*/  LEA.HI.SX32 R5, R5, -R13, 0x19 ;  /* 0x8000000d05057211 */ /* 0x000fe200078fcaff */
[----:B------:R-:W-:Y:S02]  /*0360*/  IMAD R10, R6, R4, R7 ;  /* 0x00000004060a7224 */ /* 0x000fe400078e0207 */
[----:B------:R-:W-:Y:S01]  /*0370*/  IMAD.MOV.U32 R4, RZ, RZ, RZ ;  /* 0x000000ffff047224 */ /* 0x000fe200078e00ff */
[----:B------:R-:W-:-:S04]  /*0380*/  VIMNMX R15, R5, 0x8, PT ;  /* 0x00000008050f7848 */ /* 0x000fc80003fe0100 */
[-C--:B------:R-:W-:Y:S02]  /*0390*/  IABS R11, R15.reuse ;  /* 0x0000000f000b7213 */ /* 0x080fe40000000000 */
[----:B------:R-:W-:Y:S02]  /*03a0*/  IABS R6, R15 ;  /* 0x0000000f00067213 */ /* 0x000fe40000000000 */
[----:B------:R-:W1:Y:S08]  /*03b0*/  I2F.RP R0, R11 ;  /* 0x0000000b00007306 */ /* 0x000e700000209400 */
[----:B-1----:R-:W1:Y:S02]  /*03c0*/  MUFU.RCP R0, R0 ;  /* 0x0000000000007308 */ /* 0x002e640000001000 */
[----:B-1----:R-:W-:Y:S01]  /*03d0*/  VIADD R5, R0, 0xffffffe ;  /* 0x0ffffffe00057836 */ /* 0x002fe20000000000 */
[----:B------:R-:W-:-:S05]  /*03e0*/  IABS R0, R10 ;  /* 0x0000000a00007213 */ /* 0x000fca0000000000 */
[----:B------:R-:W1:Y:S02]  /*03f0*/  F2I.FTZ.U32.TRUNC.NTZ R5, R5 ;  /* 0x0000000500057305 */ /* 0x000e64000021f000 */
[----:B-1----:R-:W-:-:S04]  /*0400*/  IMAD.MOV R8, RZ, RZ, -R5 ;  /* 0x000000ffff087224 */ /* 0x002fc800078e0a05 */
[----:B------:R-:W-:Y:S02]  /*0410*/  IMAD R7, R8, R11, RZ ;  /* 0x0000000b08077224 */ /* 0x000fe400078e02ff */
[----:B------:R-:W1:Y:S02]  /*0420*/  I2F.RP R8, R17 ;  /* 0x0000001100087306 */ /* 0x000e640000209400 */
[----:B------:R-:W-:-:S04]  /*0430*/  IMAD.HI.U32 R4, R5, R7, R4 ;  /* 0x0000000705047227 */ /* 0x000fc800078e0004 */
[----:B------:R-:W-:Y:S02]  /*0440*/  IMAD.MOV.U32 R5, RZ, RZ, R0 ;  /* 0x000000ffff057224 */ /* 0x000fe400078e0000 */
[----:B------:R-:W-:Y:S02]  /*0450*/  IMAD.MOV R0, RZ, RZ, -R6 ;  /* 0x000000ffff007224 */ /* 0x000fe400078e0a06 */
[----:B------:R-:W-:-:S04]  /*0460*/  IMAD.HI.U32 R4, R4, R5, RZ ;  /* 0x0000000504047227 */ /* 0x000fc800078e00ff */
[----:B------:R-:W-:Y:S01]  /*0470*/  IMAD R0, R4, R0, R5 ;  /* 0x0000000004007224 */ /* 0x000fe200078e0205 */
[----:B-1----:R-:W1:Y:S01]  /*0480*/  MUFU.RCP R8, R8 ;  /* 0x0000000800087308 */ /* 0x002e620000001000 */
[----:B------:R-:W-:-:S03]  /*0490*/  VIADD R6, R9, 0xffffffe ;  /* 0x0ffffffe09067836 */ /* 0x000fc60000000000 */
[----:B------:R-:W-:-:S04]  /*04a0*/  ISETP.GT.U32.AND P1, PT, R11, R0, PT ;  /* 0x000000000b00720c */ /* 0x000fc80003f24070 */
[----:B------:R-:W2:Y:S09]  /*04b0*/  F2I.FTZ.U32.TRUNC.NTZ R7, R6 ;  /* 0x0000000600077305 */ /* 0x000eb2000021f000 */
[----:B------:R-:W-:Y:S02]  /*04c0*/  @!P1 IMAD.IADD R0, R0, 0x1, -R11 ;  /* 0x0000000100009824 */ /* 0x000fe400078e0a0b */
[----:B------:R-:W-:Y:S01]  /*04d0*/  @!P1 VIADD R4, R4, 0x1 ;  /* 0x0000000104049836 */ /* 0x000fe20000000000 */
[----:B------:R-:W-:Y:S01]  /*04e0*/  ISETP.NE.AND P1, PT, R15, RZ, PT ;  /* 0x000000ff0f00720c */ /* 0x000fe20003f25270 */
[----:B-1----:R-:W-:Y:S01]  /*04f0*/  VIADD R5, R8, 0xffffffe ;  /* 0x0ffffffe08057836 */ /* 0x002fe20000000000 */
[----:B------:R-:W-:Y:S01]  /*0500*/  ISETP.GE.U32.AND P0, PT, R0, R11, PT ;  /* 0x0000000b0000720c */ /* 0x000fe20003f06070 */
[----:B--2---:R-:W-:Y:S01]  /*0510*/  IMAD.MOV R9, RZ, RZ, -R7 ;  /* 0x000000ffff097224 */ /* 0x004fe200078e0a07 */
[----:B------:R-:W-:Y:S01]  /*0520*/  LOP3.LUT R0, R10, R15, RZ, 0x3c, !PT ;  /* 0x0000000f0a007212 */ /* 0x000fe200078e3cff */
[----:B------:R-:W-:-:S02]  /*0530*/  IMAD.MOV.U32 R6, RZ, RZ, RZ ;  /* 0x000000ffff067224 */ /* 0x000fc400078e00ff */
[----:B------:R-:W1:Y:S01]  /*0540*/  F2I.FTZ.U32.TRUNC.NTZ R5, R5 ;  /* 0x0000000500057305 */ /* 0x000e62000021f000 */
[----:B------:R-:W-:Y:S01]  /*0550*/  ISETP.GE.AND P2, PT, R0, RZ, PT ;  /* 0x000000ff0000720c */ /* 0x000fe20003f46270 */
[----:B------:R-:W-:Y:S01]  /*0560*/  IMAD R9, R9, R16, RZ ;  /* 0x0000001009097224 */ /* 0x000fe200078e02ff */
[----:B------:R-:W-:-:S03]  /*0570*/  SHF.R.U32.HI R0, RZ, 0x5, R12 ;  /* 0x00000005ff007819 */ /* 0x000fc6000001160c */
[----:B------:R-:W-:Y:S01]  /*0580*/  IMAD.HI.U32 R8, R7, R9, R6 ;  /* 0x0000000907087227 */ /* 0x000fe200078e0006 */
[----:B------:R-:W-:Y:S02]  /*0590*/  R2UR UR16, R0 ;  /* 0x00000000001072ca */ /* 0x000fe400000e0000 */
[----:B------:R-:W-:Y:S01]  /*05a0*/  SHF.R.U32.HI R7, RZ, 0x5, R12 ;  /* 0x00000005ff077819 */ /* 0x000fe2000001160c */
[----:B------:R-:W-:-:S03]  /*05b0*/  @P0 VIADD R4, R4, 0x1 ;  /* 0x0000000104040836 */ /* 0x000fc60000000000 */
[----:B------:R-:W-:Y:S01]  /*05c0*/  SGXT.U32 R7, R7, 0x4 ;  /* 0x000000040707781a */ /* 0x000fe20000000000 */
[----:B------:R-:W-:Y:S01]  /*05d0*/  @!P2 IMAD.MOV R4, RZ, RZ, -R4 ;  /* 0x000000ffff04a224 */ /* 0x000fe200078e0a04 */
[----:B------:R-:W-:Y:S01]  /*05e0*/  @!P1 LOP3.LUT R4, RZ, R15, RZ, 0x33, !PT ;  /* 0x0000000fff049212 */ /* 0x000fe200078e33ff */
[----:B-1----:R-:W-:-:S04]  /*05f0*/  IMAD.MOV R14, RZ, RZ, -R5 ;  /* 0x000000ffff0e7224 */ /* 0x002fc800078e0a05 */
[----:B------:R-:W-:Y:S02]  /*0600*/  IMAD.MOV R0, RZ, RZ, -R4 ;  /* 0x000000ffff007224 */ /* 0x000fe400078e0a04 */
[----:B------:R-:W-:Y:S02]  /*0610*/  IMAD R9, R14, R17, RZ ;  /* 0x000000110e097224 */ /* 0x000fe400078e02ff */
[----:B------:R-:W-:Y:S02]  /*0620*/  IMAD R0, R15, R0, R10 ;  /* 0x000000000f007224 */ /* 0x000fe400078e020a */
[----:B------:R-:W-:Y:S02]  /*0630*/  IMAD.SHL.U32 R10, R4, 0x40, RZ ;  /* 0x00000040040a7824 */ /* 0x000fe400078e00ff */
[----:B------:R-:W-:Y:S02]  /*0640*/  IMAD.MOV.U32 R4, RZ, RZ, RZ ;  /* 0x000000ffff047224 */ /* 0x000fe400078e00ff */
[C---:B------:R-:W-:Y:S01]  /*0650*/  VIADD R6, R10.reuse, UR16 ;  /* 0x000000100a067c36 */ /* 0x040fe20008000000 */
[----:B------:R-:W-:Y:S01]  /*0660*/  LOP3.LUT R7, R10, R7, RZ, 0xfc, !PT ;  /* 0x000000070a077212 */ /* 0x000fe200078efcff */
[----:B------:R-:W-:Y:S01]  /*0670*/  IMAD.HI.U32 R4, R5, R9, R4 ;  /* 0x0000000905047227 */ /* 0x000fe200078e0004 */
[----:B------:R-:W-:-:S02]  /*0680*/  LOP3.LUT R5, R12, 0x7f, RZ, 0xc0, !PT ;  /* 0x0000007f0c057812 */ /* 0x000fc400078ec0ff */
[----:B------:R-:W-:Y:S01]  /*0690*/  LOP3.LUT R23, R7, 0x20, RZ, 0xfc, !PT ;  /* 0x0000002007177812 */ /* 0x000fe200078efcff */
[C---:B------:R-:W-:Y:S01]  /*06a0*/  VIADD R22, R6.reuse, 0x10 ;  /* 0x0000001006167836 */ /* 0x040fe20000000000 */
[----:B------:R-:W-:Y:S01]  /*06b0*/  IABS R11, R7 ;  /* 0x00000007000b7213 */ /* 0x000fe20000000000 */
[----:B------:R-:W-:Y:S01]  /*06c0*/  IMAD.IADD R0, R13, 0x1, R0 ;  /* 0x000000010d007824 */ /* 0x000fe200078e0200 */
[----:B------:R-:W-:Y:S01]  /*06d0*/  IABS R19, R23 ;  /* 0x0000001700137213 */ /* 0x000fe20000000000 */
[----:B------:R-:W-:Y:S01]  /*06e0*/  VIADD R20, R6, 0x30 ;  /* 0x0000003006147836 */ /* 0x000fe20000000000 */
[----:B------:R-:W-:Y:S01]  /*06f0*/  IABS R15, R22 ;  /* 0x00000016000f7213 */ /* 0x000fe20000000000 */
[----:B------:R-:W-:Y:S02]  /*0700*/  IMAD R13, R0, 0x80, R5 ;  /* 0x00000080000d7824 */ /* 0x000fe400078e0205 */
[----:B------:R-:W-:Y:S01]  /*0710*/  IMAD.HI.U32 R9, R8, R19, RZ ;  /* 0x0000001308097227 */ /* 0x000fe200078e00ff */
[----:B------:R-:W-:-:S02]  /*0720*/  IABS R21, R20 ;  /* 0x0000001400157213 */ /* 0x000fc40000000000 */
[----:B------:R-:W-:Y:S01]  /*0730*/  IABS R14, R13 ;  /* 0x0000000d000e7213 */ /* 0x000fe20000000000 */
[----:B------:R-:W-:-:S04]  /*0740*/  IMAD.HI.U32 R6, R8, R15, RZ ;  /* 0x0000000f08067227 */ /* 0x000fc800078e00ff */
[----:B------:R-:W-:-:S04]  /*0750*/  IMAD.HI.U32 R0, R8, R11, RZ ;  /* 0x0000000b08007227 */ /* 0x000fc800078e00ff */
[----:B------:R-:W-:Y:S02]  /*0760*/  IMAD.MOV R6, RZ, RZ, -R6 ;  /* 0x000000ffff067224 */ /* 0x000fe400078e0a06 */
[----:B------:R-:W-:Y:S02]  /*0770*/  IMAD.MOV R18, RZ, RZ, -R9 ;  /* 0x000000ffff127224 */ /* 0x000fe400078e0a09 */
[----:B------:R-:W-:Y:S02]  /*0780*/  IMAD.MOV R0, RZ, RZ, -R0 ;  /* 0x000000ffff007224 */ /* 0x000fe400078e0a00 */
[----:B------:R-:W-:Y:S01]  /*0790*/  IMAD R9, R16, R6, R15 ;  /* 0x0000000610097224 */ /* 0x000fe200078e020f */
[----:B------:R-:W-:Y:S01]  /*07a0*/  LOP3.LUT R6, R12, 0x180, RZ, 0xc0, !PT ;  /* 0x000001800c067812 */ /* 0x000fe200078ec0ff */
[----:B------:R-:W-:Y:S02]  /*07b0*/  IMAD R0, R16, R0, R11 ;  /* 0x0000000010007224 */ /* 0x000fe400078e020b */
[----:B------:R-:W-:Y:S01]  /*07c0*/  IMAD.HI.U32 R4, R4, R14, RZ ;  /* 0x0000000e04047227 */ /* 0x000fe200078e00ff */
[----:B------:R-:W-:-:S02]  /*07d0*/  ISETP.GT.U32.AND P2, PT, R16, R9, PT ;  /* 0x000000091000720c */ /* 0x000fc40003f44070 */
[C---:B------:R-:W-:Y:S01]  /*07e0*/  ISETP.GT.U32.AND P1, PT, R16.reuse, R0, PT ;  /* 0x000000001000720c */ /* 0x040fe20003f24070 */
[----:B------:R-:W-:Y:S02]  /*07f0*/  IMAD.MOV R4, RZ, RZ, -R4 ;  /* 0x000000ffff047224 */ /* 0x000fe400078e0a04 */
[----:B------:R-:W-:Y:S02]  /*0800*/  IMAD R11, R16, R18, R19 ;  /* 0x00000012100b7224 */ /* 0x000fe400078e0213 */
[----:B------:R-:W-:-:S03]  /*0810*/  IMAD.HI.U32 R8, R8, R21, RZ ;  /* 0x0000001508087227 */ /* 0x000fc600078e00ff */
[C---:B------:R-:W-:Y:S01]  /*0820*/  ISETP.GT.U32.AND P3, PT, R16.reuse, R11, PT ;  /* 0x0000000b1000720c */ /* 0x040fe20003f64070 */
[----:B------:R-:W-:Y:S02]  /*0830*/  IMAD R14, R17, R4, R14 ;  /* 0x00000004110e7224 */ /* 0x000fe400078e020e */
[----:B------:R-:W-:Y:S02]  /*0840*/  IMAD.MOV R8, RZ, RZ, -R8 ;  /* 0x000000ffff087224 */ /* 0x000fe400078e0a08 */
[--C-:B------:R-:W-:Y:S01]  /*0850*/  @!P2 IMAD.IADD R9, R9, 0x1, -R16.reuse ;  /* 0x000000010909a824 */ /* 0x100fe200078e0a10 */
[----:B------:R-:W-:Y:S01]  /*0860*/  ISETP.GT.U32.AND P0, PT, R17, R14, PT ;  /* 0x0000000e1100720c */ /* 0x000fe20003f04070 */
[----:B------:R-:W-:Y:S01]  /*0870*/  IMAD R15, R16, R8, R21 ;  /* 0x00000008100f7224 */ /* 0x000fe200078e0215 */
[----:B------:R-:W-:Y:S01]  /*0880*/  ISETP.GE.AND P2, PT, R22, RZ, PT ;  /* 0x000000ff1600720c */ /* 0x000fe20003f46270 */
[----:B------:R-:W-:Y:S02]  /*0890*/  IMAD.SHL.U32 R8, R12, 0x10, RZ ;  /* 0x000000100c087824 */ /* 0x000fe400078e00ff */
[--C-:B------:R-:W-:Y:S01]  /*08a0*/  @!P1 IMAD.IADD R0, R0, 0x1, -R16.reuse ;  /* 0x0000000100009824 */ /* 0x100fe200078e0a10 */
[C---:B------:R-:W-:Y:S01]  /*08b0*/  ISETP.GT.U32.AND P1, PT, R16.reuse, R9, PT ;  /* 0x000000091000720c */ /* 0x040fe20003f24070 */
[----:B------:R-:W-:Y:S01]  /*08c0*/  @!P3 IMAD.IADD R11, R11, 0x1, -R16 ;  /* 0x000000010b0bb824 */ /* 0x000fe200078e0a10 */
[----:B------:R-:W-:-:S02]  /*08d0*/  ISETP.GT.U32.AND P4, PT, R16, R15, PT ;  /* 0x0000000f1000720c */ /* 0x000fc40003f84070 */
[----:B------:R-:W-:Y:S02]  /*08e0*/  LOP3.LUT R4, R8, 0x70, RZ, 0xc0, !PT ;  /* 0x0000007008047812 */ /* 0x000fe400078ec0ff */
[----:B------:R-:W-:Y:S01]  /*08f0*/  ISETP.GT.U32.AND P6, PT, R16, R0, PT ;  /* 0x000000001000720c */ /* 0x000fe20003fc4070 */
[----:B------:R-:W-:Y:S01]  /*0900*/  @!P0 IMAD.IADD R14, R14, 0x1, -R17 ;  /* 0x000000010e0e8824 */ /* 0x000fe200078e0a11 */
[----:B------:R-:W-:Y:S01]  /*0910*/  ISETP.GT.U32.AND P5, PT, R16, R11, PT ;  /* 0x0000000b1000720c */ /* 0x000fe20003fa4070 */
[----:B------:R-:W-:Y:S01]  /*0920*/  IMAD R5, R5, 0x80, R4 ;  /* 0x0000008005057824 */ /* 0x000fe200078e0204 */
[----:B------:R-:W-:Y:S02]  /*0930*/  ISETP.GE.AND P0, PT, R7, RZ, PT ;  /* 0x000000ff0700720c */ /* 0x000fe40003f06270 */
[----:B------:R-:W-:Y:S01]  /*0940*/  ISETP.GT.U32.AND P3, PT, R17, R14, PT ;  /* 0x0000000e1100720c */ /* 0x000fe20003f64070 */
[--C-:B------:R-:W-:Y:S01]  /*0950*/  @!P1 IMAD.IADD R9, R9, 0x1, -R16.reuse ;  /* 0x0000000109099824 */ /* 0x100fe200078e0a10 */
[----:B------:R-:W-:Y:S01]  /*0960*/  LEA.HI R6, R6, R5, RZ, 0x1b ;  /* 0x0000000506067211 */ /* 0x000fe200078fd8ff */
[--C-:B------:R-:W-:Y:S01]  /*0970*/  @!P4 IMAD.IADD R15, R15, 0x1, -R16.reuse ;  /* 0x000000010f0fc824 */ /* 0x100fe200078e0a10 */
[----:B------:R-:W1:Y:S01]  /*0980*/  LDC.64 R4, c[0x0][0x230] ;  /* 0x00008c00ff047b82 */ /* 0x000e620000000a00 */
[----:B------:R-:W-:Y:S01]  /*0990*/  ISETP.GE.AND P1, PT, R23, RZ, PT ;  /* 0x000000ff1700720c */ /* 0x000fe20003f26270 */
[----:B------:R-:W-:Y:S01]  /*09a0*/  @!P2 IMAD.MOV R9, RZ, RZ, -R9 ;  /* 0x000000ffff09a224 */ /* 0x000fe200078e0a09 */
[----:B------:R-:W-:Y:S01]  /*09b0*/  ISETP.GE.AND P2, PT, R13, RZ, PT ;  /* 0x000000ff0d00720c */ /* 0x000fe20003f46270 */
[--C-:B------:R-:W-:Y:S01]  /*09c0*/  @!P6 IMAD.IADD R0, R0, 0x1, -R16.reuse ;  /* 0x000000010000e824 */ /* 0x100fe200078e0a10 */
[----:B------:R-:W-:Y:S01]  /*09d0*/  ISETP.GT.U32.AND P4, PT, R16, R15, PT ;  /* 0x0000000f1000720c */ /* 0x000fe20003f84070 */
[----:B------:R-:W-:Y:S01]  /*09e0*/  @!P5 IMAD.IADD R11, R11, 0x1, -R16 ;  /* 0x000000010b0bd824 */ /* 0x000fe200078e0a10 */
[----:B------:R-:W-:Y:S01]  /*09f0*/  ISETP.GE.AND P6, PT, R20, RZ, PT ;  /* 0x000000ff1400720c */ /* 0x000fe20003fc6270 */
[----:B------:R-:W-:Y:S01]  /*0a00*/  @!P0 IMAD.MOV R0, RZ, RZ, -R0 ;  /* 0x000000ffff008224 */ /* 0x000fe200078e0a00 */
[----:B------:R-:W-:Y:S01]  /*0a10*/  ISETP.NE.AND P0, PT, R2, RZ, PT ;  /* 0x000000ff0200720c */ /* 0x000fe20003f05270 */
[----:B------:R-:W-:Y:S01]  /*0a20*/  @!P3 IMAD.IADD R14, R14, 0x1, -R17 ;  /* 0x000000010e0eb824 */ /* 0x000fe200078e0a11 */
[----:B------:R-:W-:Y:S01]  /*0a30*/  ISETP.NE.AND P3, PT, R3, RZ, PT ;  /* 0x000000ff0300720c */ /* 0x000fe20003f65270 */
[C---:B------:R-:W-:Y:S01]  /*0a40*/  VIADD R87, R6.reuse, UR7 ;  /* 0x0000000706577c36 */ /* 0x040fe20008000000 */
[----:B------:R-:W-:Y:S01]  /*0a50*/  LOP3.LUT R7, RZ, R3, RZ, 0x33, !PT ;  /* 0x00000003ff077212 */ /* 0x000fe200078e33ff */
[----:B------:R-:W-:Y:S01]  /*0a60*/  @!P1 IMAD.MOV R11, RZ, RZ, -R11 ;  /* 0x000000ffff0b9224 */ /* 0x000fe200078e0a0b */
[----:B------:R-:W-:Y:S01]  /*0a70*/  LOP3.LUT R68, R6, 0x10, RZ, 0x3c, !PT ;  /* 0x0000001006447812 */ /* 0x000fe200078e3cff */
[----:B------:R-:W-:Y:S01]  /*0a80*/  @!P2 IMAD.MOV R14, RZ, RZ, -R14 ;  /* 0x000000ffff0ea224 */ /* 0x000fe200078e0a0e */
[----:B------:R-:W-:Y:S01]  /*0a90*/  SEL R65, R7, R0, !P3 ;  /* 0x0000000007417207 */ /* 0x000fe20005800000 */
[----:B------:R-:W-:Y:S01]  /*0aa0*/  @!P4 IMAD.IADD R15, R15, 0x1, -R16 ;  /* 0x000000010f0fc824 */ /* 0x000fe200078e0a10 */
[----:B------:R-:W-:Y:S01]  /*0ab0*/  SEL R67, R7, R11, !P3 ;  /* 0x0000000b07437207 */ /* 0x000fe20005800000 */
[----:B------:R-:W-:Y:S01]  /*0ac0*/  VIADD R89, R68, UR7 ;  /* 0x0000000744597c36 */ /* 0x000fe20008000000 */
[----:B------:R-:W-:Y:S01]  /*0ad0*/  SHF.R.U32.HI R11, RZ, 0x7, R12 ;  /* 0x00000007ff0b7819 */ /* 0x000fe2000001160c */
[----:B------:R-:W-:Y:S01]  /*0ae0*/  @!P6 IMAD.MOV R15, RZ, RZ, -R15 ;  /* 0x000000ffff0fe224 */ /* 0x000fe200078e0a0f */
[----:B------:R-:W-:Y:S01]  /*0af0*/  @!P0 LOP3.LUT R14, RZ, R2, RZ, 0x33, !PT ;  /* 0x00000002ff0e8212 */ /* 0x000fe200078e33ff */
[----:B-1----:R-:W-:Y:S01]  /*0b00*/  VIADD R62, R4, 0x1f ;  /* 0x0000001f043e7836 */ /* 0x002fe20000000000 */
[----:B------:R-:W-:Y:S01]  /*0b10*/  SGXT.U32 R11, R11, 0x2 ;  /* 0x000000020b0b781a */ /* 0x000fe20000000000 */
[----:B------:R-:W-:Y:S01]  /*0b20*/  IMAD R65, R65, UR5, RZ ;  /* 0x0000000541417c24 */ /* 0x000fe2000f8e02ff */
[C---:B------:R-:W-:Y:S01]  /*0b30*/  SEL R66, R7.reuse, R9, !P3 ;  /* 0x0000000907427207 */ /* 0x040fe20005800000 */
[----:B------:R-:W-:Y:S01]  /*0b40*/  IMAD R74, R14, R5, RZ ;  /* 0x000000050e4a7224 */ /* 0x000fe200078e02ff */
[----:B------:R-:W-:Y:S01]  /*0b50*/  SEL R70, R7, R15, !P3 ;  /* 0x0000000f07467207 */ /* 0x000fe20005800000 */
[C---:B---3--:R-:W-:Y:S01]  /*0b60*/  IMAD R83, R11.reuse, R24, RZ ;  /* 0x000000180b537224 */ /* 0x048fe200078e02ff */
[----:B------:R-:W-:Y:S01]  /*0b70*/  ISETP.GT.AND P1, PT, R62, 0x1f, PT ;  /* 0x0000001f3e00780c */ /* 0x000fe20003f24270 */
[----:B------:R-:W-:Y:S01]  /*0b80*/  IMAD.SHL.U32 R64, R74, 0x4, RZ ;  /* 0x000000044a407824 */ /* 0x000fe200078e00ff */
[----:B------:R-:W-:Y:S01]  /*0b90*/  LOP3.LUT R7, R11, 0x8, RZ, 0xfc, !PT ;  /* 0x000000080b077812 */ /* 0x000fe200078efcff */
[C---:B------:R-:W-:Y:S01]  /*0ba0*/  IMAD R81, R24.reuse, 0x4, R83 ;  /* 0x0000000418517824 */ /* 0x040fe200078e0253 */
[----:B------:R-:W-:Y:S01]  /*0bb0*/  SEL R52, RZ, 0x4, !P1 ;  /* 0x00000004ff347807 */ /* 0x000fe20004800000 */
[----:B------:R-:W-:Y:S01]  /*0bc0*/  IMAD.SHL.U32 R43, R83, 0x4, RZ ;  /* 0x00000004532b7824 */ /* 0x000fe200078e00ff */
[----:B------:R-:W-:Y:S01]  /*0bd0*/  ISETP.GE.AND P4, PT, R7, R4, PT ;  /* 0x000000040700720c */ /* 0x000fe20003f86270 */
[----:B------:R-:W-:Y:S01]  /*0be0*/  IMAD R79, R24, 0x4, R81 ;  /* 0x00000004184f7824 */ /* 0x000fe200078e0251 */
[----:B------:R-:W-:Y:S01]  /*0bf0*/  LOP3.LUT R0, R12, 0x1f, RZ, 0xc0, !PT ;  /* 0x0000001f0c007812 */ /* 0x000fe200078ec0ff */
[----:B------:R-:W-:Y:S01]  /*0c00*/  IMAD.SHL.U32 R42, R81, 0x4, RZ ;  /* 0x00000004512a7824 */ /* 0x000fe200078e00ff */
[----:B------:R-:W-:Y:S01]  /*0c10*/  SEL R17, R52, RZ, !P4 ;  /* 0x000000ff34117207 */ /* 0x000fe20006000000 */
[----:B------:R-:W-:Y:S01]  /*0c20*/  IMAD R77, R24, 0x4, R79 ;  /* 0x00000004184d7824 */ /* 0x000fe200078e024f */
[----:B------:R-:W-:Y:S01]  /*0c30*/  IADD3 R26, P4, R64, UR8, RZ ;  /* 0x00000008401a7c10 */ /* 0x000fe2000ff9e0ff */
[----:B------:R-:W-:Y:S01]  /*0c40*/  IMAD.SHL.U32 R41, R79, 0x4, RZ ;  /* 0x000000044f297824 */ /* 0x000fe200078e00ff */
[----:B------:R-:W-:Y:S01]  /*0c50*/  LOP3.LUT R9, R11, 0x4, RZ, 0xfc, !PT ;  /* 0x000000040b097812 */ /* 0x000fe200078efcff */
[----:B------:R-:W-:Y:S01]  /*0c60*/  IMAD R63, R0, R25, RZ ;  /* 0x00000019003f7224 */ /* 0x000fe200078e02ff */
[----:B------:R-:W-:Y:S01]  /*0c70*/  LEA.HI.X.SX32 R48, R74, UR9, 0x2, P4 ;  /* 0x000000094a307c11 */ /* 0x000fe2000a0f16ff */
[----:B------:R-:W-:Y:S01]  /*0c80*/  IMAD R73, R24, 0x4, R77 ;  /* 0x0000000418497824 */ /* 0x000fe200078e024d */
[-C--:B------:R-:W-:Y:S01]  /*0c90*/  IADD3 R60, P4, R43, R26.reuse, RZ ;  /* 0x0000001a2b3c7210 */ /* 0x080fe20007f9e0ff */
[----:B------:R-:W-:Y:S01]  /*0ca0*/  IMAD.SHL.U32 R44, R63, 0x4, RZ ;  /* 0x000000043f2c7824 */ /* 0x000fe200078e00ff */
[----:B------:R-:W-:Y:S01]  /*0cb0*/  IADD3 R38, P6, R42, R26, RZ ;  /* 0x0000001a2a267210 */ /* 0x000fe20007fde0ff */
[----:B------:R-:W-:Y:S01]  /*0cc0*/  IMAD R75, R24, 0x4, R73 ;  /* 0x00000004184b7824 */ /* 0x000fe200078e0249 */
[----:B------:R-:W-:Y:S01]  /*0cd0*/  LEA.HI.X.SX32 R61, R83, R48, 0x2, P4 ;  /* 0x00000030533d7211 */ /* 0x000fe200020f16ff */
[----:B------:R-:W-:Y:S01]  /*0ce0*/  IMAD.SHL.U32 R40, R77, 0x4, RZ ;  /* 0x000000044d287824 */ /* 0x000fe200078e00ff */
[----:B------:R-:W-:Y:S01]  /*0cf0*/  IADD3 R36, P4, R41, R26, RZ ;  /* 0x0000001a29247210 */ /* 0x000fe20007f9e0ff */
[----:B------:R-:W-:Y:S01]  /*0d00*/  IMAD.SHL.U32 R22, R75, 0x4, RZ ;  /* 0x000000044b167824 */ /* 0x000fe200078e00ff */
[-C--:B------:R-:W-:Y:S01]  /*0d10*/  LEA.HI.X.SX32 R39, R81, R48.reuse, 0x2, P6 ;  /* 0x0000003051277211 */ /* 0x080fe200030f16ff */
[----:B------:R-:W-:Y:S01]  /*0d20*/  IMAD.SHL.U32 R23, R73, 0x4, RZ ;  /* 0x0000000449177824 */ /* 0x000fe200078e00ff */
[----:B------:R-:W-:Y:S01]  /*0d30*/  LEA.HI.X.SX32 R37, R79, R48, 0x2, P4 ;  /* 0x000000304f257211 */ /* 0x000fe200020f16ff */
[----:B------:R-:W-:Y:S01]  /*0d40*/  IMAD R66, R66, UR5, RZ ;  /* 0x0000000542427c24 */ /* 0x000fe2000f8e02ff */
[----:B------:R-:W-:Y:S01]  /*0d50*/  IADD3 R20, P4, R44, UR10, RZ ;  /* 0x0000000a2c147c10 */ /* 0x000fe2000ff9e0ff */
[----:B------:R-:W-:Y:S01]  /*0d60*/  IMAD R67, R67, UR5, RZ ;  /* 0x0000000543437c24 */ /* 0x000fe2000f8e02ff */
[----:B------:R-:W-:Y:S01]  /*0d70*/  IADD3 R34, P6, R40, R26, RZ ;  /* 0x0000001a28227210 */ /* 0x000fe20007fde0ff */
[----:B------:R-:W-:Y:S01]  /*0d80*/  IMAD R71, R24, 0x4, R75 ;  /* 0x0000000418477824 */ /* 0x000fe200078e024b */
[-C--:B------:R-:W-:Y:S01]  /*0d90*/  ISETP.GE.AND P1, PT, R9, R4.reuse, PT ;  /* 0x000000040900720c */ /* 0x080fe20003f26270 */
[----:B------:R-:W-:Y:S01]  /*0da0*/  IMAD R70, R70, UR5, RZ ;  /* 0x0000000546467c24 */ /* 0x000fe2000f8e02ff */
[----:B------:R-:W-:Y:S01]  /*0db0*/  LEA.HI.X.SX32 R21, R63, UR11, 0x2, P4 ;  /* 0x0000000b3f157c11 */ /* 0x000fe2000a0f16ff */
[----:B------:R-:W-:Y:S01]  /*0dc0*/  IMAD R72, R24, 0x4, R71 ;  /* 0x0000000418487824 */ /* 0x000fe200078e0247 */
[----:B------:R-:W-:Y:S01]  /*0dd0*/  ISETP.GE.AND P3, PT, R11, R4, PT ;  /* 0x000000040b00720c */ /* 0x000fe20003f66270 */
[----:B------:R-:W-:Y:S01]  /*0de0*/  IMAD.SHL.U32 R5, R71, 0x4, RZ ;  /* 0x0000000447057824 */ /* 0x000fe200078e00ff */
[----:B------:R-:W-:Y:S01]  /*0df0*/  IADD3 R30, P4, R22, R26, RZ ;  /* 0x0000001a161e7210 */ /* 0x000fe20007f9e0ff */
[----:B------:R-:W-:Y:S01]  /*0e00*/  IMAD.SHL.U32 R46, R72, 0x4, RZ ;  /* 0x00000004482e7824 */ /* 0x000fe200078e00ff */
[----:B------:R-:W-:Y:S01]  /*0e10*/  ISETP.GE.AND P5, PT, R0, R4, PT ;  /* 0x000000040000720c */ /* 0x000fe20003fa6270 */
[----:B------:R-:W-:Y:S01]  /*0e20*/  VIADD R76, R4, 0xffffffe0 ;  /* 0xffffffe0044c7836 */ /* 0x000fe20000000000 */
[----:B------:R-:W-:-:S02]  /*0e30*/  LEA.HI.X.SX32 R35, R77, R48, 0x2, P6 ;  /* 0x000000304d237211 */ /* 0x000fc400030f16ff */
[C---:B------:R-:W-:Y:S02]  /*0e40*/  SEL R16, R52.reuse, RZ, !P1 ;  /* 0x000000ff34107207 */ /* 0x040fe40004800000 */
[----:B------:R-:W-:Y:S02]  /*0e50*/  IADD3 R32, P6, R23, R26, RZ ;  /* 0x0000001a17207210 */ /* 0x000fe40007fde0ff */
[C---:B------:R-:W-:Y:S02]  /*0e60*/  SEL R15, R52.reuse, RZ, !P3 ;  /* 0x000000ff340f7207 */ /* 0x040fe40005800000 */
[----:B------:R-:W-:Y:S02]  /*0e70*/  LEA.HI.X.SX32 R31, R75, R48, 0x2, P4 ;  /* 0x000000304b1f7211 */ /* 0x000fe400020f16ff */
[----:B------:R-:W-:Y:S02]  /*0e80*/  SEL R18, R52, RZ, !P5 ;  /* 0x000000ff34127207 */ /* 0x000fe40006800000 */
[----:B------:R-:W-:-:S02]  /*0e90*/  LEA R14, P4, R65, R20, 0x2 ;  /* 0x00000014410e7211 */ /* 0x000fc400078810ff */
[----:B------:R-:W-:Y:S02]  /*0ea0*/  ISETP.NE.U32.AND P3, PT, R16, RZ, PT ;  /* 0x000000ff1000720c */ /* 0x000fe40003f65070 */
[----:B------:R-:W-:Y:S02]  /*0eb0*/  LEA.HI.X.SX32 R33, R73, R48, 0x2, P6 ;  /* 0x0000003049217211 */ /* 0x000fe400030f16ff */
[----:B------:R-:W-:Y:S02]  /*0ec0*/  ISETP.NE.U32.AND P1, PT, R15, RZ, PT ;  /* 0x000000ff0f00720c */ /* 0x000fe40003f25070 */
[----:B------:R-:W-:Y:S02]  /*0ed0*/  LEA R16, P6, R66, R20, 0x2 ;  /* 0x0000001442107211 */ /* 0x000fe400078c10ff */
[----:B------:R-:W-:Y:S02]  /*0ee0*/  ISETP.NE.U32.AND P2, PT, R18, RZ, PT ;  /* 0x000000ff1200720c */ /* 0x000fe40003f45070 */
[----:B------:R-:W-:-:S02]  /*0ef0*/  LEA.HI.X.SX32 R15, R65, R21, 0x2, P4 ;  /* 0x00000015410f7211 */ /* 0x000fc400020f16ff */
[----:B------:R-:W-:Y:S02]  /*0f00*/  LOP3.LUT R51, R11, 0xc, RZ, 0xfc, !PT ;  /* 0x0000000c0b337812 */ /* 0x000fe400078efcff */
[-C--:B------:R-:W-:Y:S02]  /*0f10*/  LEA R18, P4, R67, R20.reuse, 0x2 ;  /* 0x0000001443127211 */ /* 0x080fe400078810ff */
[----:B------:R-:W-:Y:S01]  /*0f20*/  ISETP.NE.U32.AND P0, PT, R17, RZ, PT ;  /* 0x000000ff1100720c */ /* 0x000fe20003f05070 */
[----:B------:R-:W-:Y:S01]  /*0f30*/  @!PT LDS RZ, [RZ] ;  /* 0x00000000fffff984 */ /* 0x000fe20000000800 */
[----:B------:R-:W-:Y:S01]  /*0f40*/  @!PT LDS RZ, [RZ] ;  /* 0x00000000fffff984 */ /* 0x000fe20000000800 */
[----:B------:R-:W-:Y:S01]  /*0f50*/  @!PT LDS RZ, [RZ] ;  /* 0x00000000fffff984 */ /* 0x000fe20000000800 */
[----:B------:R1:W-:Y:S01]  /*0f60*/  LDGSTS.E [R87], desc[UR14][R60.64], P1 ;  /* 0x000000003c577fae */ /* 0x0003e2000892184e */
[----:B------:R-:W-:Y:S02]  /*0f70*/  LOP3.LUT R49, R11, 0x10, RZ, 0xfc, !PT ;  /* 0x000000100b317812 */ /* 0x000fe400078efcff */
[----:B------:R-:W-:Y:S01]  /*0f80*/  LEA.HI.X.SX32 R17, R66, R21, 0x2, P6 ;  /* 0x0000001542117211 */ /* 0x000fe200030f16ff */
[----:B------:R2:W-:Y:S01]  /*0f90*/  LDGSTS.E [R89], desc[UR14][R38.64], P3 ;  /* 0x0000000026597fae */ /* 0x0005e2000992184e */
[----:B------:R-:W-:-:S02]  /*0fa0*/  LEA R20, P6, R70, R20, 0x2 ;  /* 0x0000001446147211 */ /* 0x000fc400078c10ff */
[-C--:B------:R-:W-:Y:S02]  /*0fb0*/  ISETP.GE.AND P5, PT, R51, R4.reuse, PT ;  /* 0x000000043300720c */ /* 0x080fe40003fa6270 */
[-C--:B------:R-:W-:Y:S02]  /*0fc0*/  LEA.HI.X.SX32 R19, R67, R21.reuse, 0x2, P4 ;  /* 0x0000001543137211 */ /* 0x080fe400020f16ff */
[----:B------:R-:W-:Y:S02]  /*0fd0*/  ISETP.GE.AND P4, PT, R49, R4, PT ;  /* 0x000000043100720c */ /* 0x000fe40003f86270 */
[----:B------:R-:W-:Y:S02]  /*0fe0*/  LOP3.LUT R47, R11, 0x14, RZ, 0xfc, !PT ;  /* 0x000000140b2f7812 */ /* 0x000fe400078efcff */
[----:B------:R-:W-:Y:S02]  /*0ff0*/  LEA.HI.X.SX32 R21, R70, R21, 0x2, P6 ;  /* 0x0000001546157211 */ /* 0x000fe400030f16ff */
[----:B------:R-:W-:-:S02]  /*1000*/  IADD3 R28, P6, R5, R26, RZ ;  /* 0x0000001a051c7210 */ /* 0x000fc40007fde0ff */
[----:B------:R-:W-:Y:S02]  /*1010*/  SEL R50, R52, RZ, !P5 ;  /* 0x000000ff34327207 */ /* 0x000fe40006800000 */
[----:B------:R-:W-:Y:S02]  /*1020*/  IADD3 R26, P5, R46, R26, RZ ;  /* 0x0000001a2e1a7210 */ /* 0x000fe40007fbe0ff */
[----:B------:R-:W-:Y:S02]  /*1030*/  SEL R53, R52, RZ, !P4 ;  /* 0x000000ff34357207 */ /* 0x000fe40006000000 */
[----:B------:R-:W-:Y:S02]  /*1040*/  ISETP.GE.AND P4, PT, R47, R4, PT ;  /* 0x000000042f00720c */ /* 0x000fe40003f86270 */
[----:B------:R-:W-:Y:S02]  /*1050*/  LOP3.LUT R45, R11, 0x18, RZ, 0xfc, !PT ;  /* 0x000000180b2d7812 */ /* 0x000fe400078efcff */
[----:B------:R-:W-:-:S02]  /*1060*/  LEA.HI.X.SX32 R29, R71, R48, 0x2, P6 ;  /* 0x00000030471d7211 */ /* 0x000fc400030f16ff */
[----:B------:R-:W-:Y:S02]  /*1070*/  LEA.HI.X.SX32 R27, R72, R48, 0x2, P5 ;  /* 0x00000030481b7211 */ /* 0x000fe400028f16ff */
[----:B------:R-:W-:Y:S02]  /*1080*/  SEL R48, R52, RZ, !P4 ;  /* 0x000000ff34307207 */ /* 0x000fe40006000000 */
[----:B------:R-:W-:Y:S02]  /*1090*/  ISETP.GE.AND P4, PT, R45, R4, PT ;  /* 0x000000042d00720c */ /* 0x000fe40003f86270 */
[----:B------:R-:W-:Y:S02]  /*10a0*/  ISETP.NE.U32.AND P1, PT, R48, RZ, PT ;  /* 0x000000ff3000720c */ /* 0x000fe40003f25070 */
[----:B------:R-:W-:Y:S02]  /*10b0*/  LOP3.LUT R48, R6, 0x20, RZ, 0x3c, !PT ;  /* 0x0000002006307812 */ /* 0x000fe400078e3cff */
[----:B------:R-:W-:-:S02]  /*10c0*/  ISETP.NE.U32.AND P6, PT, R50, RZ, PT ;  /* 0x000000ff3200720c */ /* 0x000fc40003fc5070 */
[----:B------:R-:W-:Y:S01]  /*10d0*/  SEL R50, R52, RZ, !P4 ;  /* 0x000000ff34327207 */ /* 0x000fe20006000000 */
[----:B------:R-:W-:Y:S01]  /*10e0*/  VIADD R91, R48, UR7 ;  /* 0x00000007305b7c36 */ /* 0x000fe20008000000 */
[----:B------:R-:W-:Y:S02]  /*10f0*/  ISETP.NE.U32.AND P5, PT, R53, RZ, PT ;  /* 0x000000ff3500720c */ /* 0x000fe40003fa5070 */
[----:B------:R-:W-:Y:S02]  /*1100*/  ISETP.NE.U32.AND P4, PT, R50, RZ, PT ;  /* 0x000000ff3200720c */ /* 0x000fe40003f85070 */
[----:B------:R-:W-:Y:S01]  /*1110*/  LOP3.LUT R53, R11, 0x1c, RZ, 0xfc, !PT ;  /* 0x0000001c0b357812 */ /* 0x000fe200078efcff */
[----:B------:R3:W-:Y:S01]  /*1120*/  LDGSTS.E [R91], desc[UR14][R36.64], P0 ;  /* 0x00000000245b7fae */ /* 0x0007e2000812184e */
[----:B------:R-:W-:Y:S02]  /*1130*/  LOP3.LUT R50, R6, 0x30, RZ, 0x3c, !PT ;  /* 0x0000003006327812 */ /* 0x000fe400078e3cff */
[----:B------:R-:W-:-:S02]  /*1140*/  ISETP.GE.AND P3, PT, R53, R4, PT ;  /* 0x000000043500720c */ /* 0x000fc40003f66270 */
[-C--:B------:R-:W-:Y:S01]  /*1150*/  ISETP.GE.AND P0, PT, R11, R76.reuse, PT ;  /* 0x0000004c0b00720c */ /* 0x080fe20003f06270 */
[----:B------:R-:W-:Y:S01]  /*1160*/  VIADD R93, R50, UR7 ;  /* 0x00000007325d7c36 */ /* 0x000fe20008000000 */
[----:B------:R-:W-:Y:S02]  /*1170*/  SEL R52, R52, RZ, !P3 ;  /* 0x000000ff34347207 */ /* 0x000fe40005800000 */
[----:B------:R-:W-:Y:S02]  /*1180*/  ISETP.GT.AND P3, PT, R62, 0x3f, PT ;  /* 0x0000003f3e00780c */ /* 0x000fe40003f64270 */
[----:B------:R-:W-:Y:S01]  /*1190*/  SEL R54, RZ, 0x4, P0 ;  /* 0x00000004ff367807 */ /* 0x000fe20000000000 */
[----:B------:R4:W-:Y:S01]  /*11a0*/  LDGSTS.E [R93], desc[UR14][R34.64], P6 ;  /* 0x00000000225d7fae */ /* 0x0009e2000b12184e */
[----:B------:R-:W-:Y:S02]  /*11b0*/  ISETP.GE.AND P6, PT, R9, R76, PT ;  /* 0x0000004c0900720c */ /* 0x000fe40003fc6270 */
[----:B------:R-:W-:-:S02]  /*11c0*/  SEL R55, R54, RZ, P3 ;  /* 0x000000ff36377207 */ /* 0x000fc40001800000 */
[----:B------:R-:W-:Y:S02]  /*11d0*/  ISETP.NE.U32.AND P0, PT, R52, RZ, PT ;  /* 0x000000ff3400720c */ /* 0x000fe40003f05070 */
[----:B------:R-:W-:Y:S02]  /*11e0*/  LOP3.LUT R54, R6, 0x40, RZ, 0x3c, !PT ;  /* 0x0000004006367812 */ /* 0x000fe400078e3cff */
[----:B------:R-:W-:Y:S02]  /*11f0*/  LOP3.LUT R52, R12, 0xe0, RZ, 0xc0, !PT ;  /* 0x000000e00c347812 */ /* 0x000fe400078ec0ff */
[----:B------:R-:W-:Y:S01]  /*1200*/  LOP3.LUT R69, R6, 0x50, RZ, 0x3c, !PT ;  /* 0x0000005006457812 */ /* 0x000fe200078e3cff */
[----:B------:R-:W-:Y:S01]  /*1210*/  VIADD R95, R54, UR7 ;  /* 0x00000007365f7c36 */ /* 0x000fe20008000000 */
[----:B------:R-:W-:Y:S02]  /*1220*/  SEL R57, RZ, 0x4, P6 ;  /* 0x00000004ff397807 */ /* 0x000fe40003000000 */
[----:B------:R-:W-:Y:S01]  /*1230*/  LOP3.LUT R58, R6, 0x60, RZ, 0x3c, !PT ;  /* 0x00000060063a7812 */ /* 0x000fe200078e3cff */
[----:B------:R-:W-:Y:S01]  /*1240*/  VIADD R97, R69, UR7 ;  /* 0x0000000745617c36 */ /* 0x000fe20008000000 */
[----:B------:R-:W-:Y:S01]  /*1250*/  ISETP.NE.U32.AND P6, PT, R55, RZ, PT ;  /* 0x000000ff3700720c */ /* 0x000fe20003fc5070 */
[----:B------:R-:W-:Y:S01]  /*1260*/  IMAD.SHL.U32 R55, R12, 0x4, RZ ;  /* 0x000000040c377824 */ /* 0x000fe200078e00ff */
[----:B------:R-:W-:Y:S01]  /*1270*/  LOP3.LUT R59, R6, 0x70, RZ, 0x3c, !PT ;  /* 0x00000070063b7812 */ /* 0x000fe200078e3cff */
[----:B------:R-:W-:Y:S01]  /*1280*/  VIADD R99, R58, UR7 ;  /* 0x000000073a637c36 */ /* 0x000fe20008000000 */
[----:B------:R-:W-:Y:S01]  /*1290*/  SHF.R.U32.HI R56, RZ, 0x1, R52 ;  /* 0x00000001ff387819 */ /* 0x000fe20000011634 */
[----:B------:R5:W-:Y:S01]  /*12a0*/  LDGSTS.E [R95], desc[UR14][R32.64], P5 ;  /* 0x00000000205f7fae */ /* 0x000be2000a92184e */
[----:B------:R-:W-:Y:S01]  /*12b0*/  SEL R57, R57, RZ, P3 ;  /* 0x000000ff39397207 */ /* 0x000fe20001800000 */
[----:B------:R-:W-:Y:S01]  /*12c0*/  VIADD R101, R59, UR7 ;  /* 0x000000073b657c36 */ /* 0x000fe20008000000 */
[----:B------:R-:W-:Y:S01]  /*12d0*/  LOP3.LUT R56, R56, 0x7fc, R55, 0x78, !PT ;  /* 0x000007fc38387812 */ /* 0x000fe200078e7837 */
[----:B------:R5:W-:Y:S01]  /*12e0*/  LDGSTS.E [R97], desc[UR14][R30.64], P1 ;  /* 0x000000001e617fae */ /* 0x000be2000892184e */
[----:B------:R-:W-:Y:S01]  /*12f0*/  ISETP.NE.U32.AND P5, PT, R57, RZ, PT ;  /* 0x000000ff3900720c */ /* 0x000fe20003fa5070 */
[----:B------:R-:W-:Y:S01]  /*1300*/  IMAD.SHL.U32 R57, R24, 0x20, RZ ;  /* 0x0000002018397824 */ /* 0x000fe200078e00ff */
[-C--:B------:R-:W-:Y:S01]  /*1310*/  ISETP.GE.AND P1, PT, R51, R76.reuse, PT ;  /* 0x0000004c3300720c */ /* 0x080fe20003f26270 */
[----:B------:R5:W-:Y:S01]  /*1320*/  LDGSTS.E [R99], desc[UR14][R28.64], P4 ;  /* 0x000000001c637fae */ /* 0x000be2000a12184e */
[----:B------:R-:W-:Y:S01]  /*1330*/  VIADD R85, R56, UR7 ;  /* 0x0000000738557c36 */ /* 0x000fe20008000000 */
[-C--:B------:R-:W-:Y:S01]  /*1340*/  ISETP.GE.AND P4, PT, R47, R76.reuse, PT ;  /* 0x0000004c2f00720c */ /* 0x080fe20003f86270 */
[----:B-1----:R-:W-:Y:S01]  /*1350*/  IMAD.WIDE R60, R57, 0x4, R60 ;  /* 0x00000004393c7825 */ /* 0x002fe200078e023c */
[----:B------:R1:W-:Y:S01]  /*1360*/  LDGSTS.E [R101], desc[UR14][R26.64], P0 ;  /* 0x000000001a657fae */ /* 0x0003e2000812184e */
[----:B------:R-:W-:-:S02]  /*1370*/  ISETP.GE.AND P0, PT, R7, R76, PT ;  /* 0x0000004c0700720c */ /* 0x000fc40003f06270 */
[C---:B--2---:R-:W-:Y:S01]  /*1380*/  IMAD.WIDE R38, R57.reuse, 0x4, R38 ;  /* 0x0000000439267825 */ /* 0x044fe200078e0226 */
[----:B------:R-:W0:Y:S01]  /*1390*/  LDGDEPBAR ;  /* 0x00000000000079af */ /* 0x000e220000000000 */
[----:B------:R-:W-:Y:S02]  /*13a0*/  SEL R24, RZ, 0x4, P0 ;  /* 0x00000004ff187807 */ /* 0x000fe40000000000 */
[C---:B---3--:R-:W-:Y:S01]  /*13b0*/  IMAD.WIDE R36, R57.reuse, 0x4, R36 ;  /* 0x0000000439247825 */ /* 0x048fe200078e0224 */
[----:B------:R-:W-:Y:S01]  /*13c0*/  LDGSTS.E [R85+0xc000], desc[UR14][R14.64], P2 ;  /* 0x0c0000000e557fae */ /* 0x000fe2000912184e */
[----:B------:R-:W-:Y:S02]  /*13d0*/  SEL R24, R24, RZ, P3 ;  /* 0x000000ff18187207 */ /* 0x000fe40001800000 */
[----:B----4-:R-:W-:Y:S01]  /*13e0*/  IMAD.WIDE R34, R57, 0x4, R34 ;  /* 0x0000000439227825 */ /* 0x010fe200078e0222 */
[----:B------:R-:W-:Y:S01]  /*13f0*/  LDGSTS.E [R85+0xc800], desc[UR14][R16.64], P2 ;  /* 0x0c80000010557fae */ /* 0x000fe2000912184e */
[----:B------:R-:W-:-:S02]  /*1400*/  ISETP.NE.U32.AND P0, PT, R24, RZ, PT ;  /* 0x000000ff1800720c */ /* 0x000fc40003f05070 */
[----:B------:R-:W-:Y:S01]  /*1410*/  SEL R24, RZ, 0x4, P1 ;  /* 0x00000004ff187807 */ /* 0x000fe20000800000 */
[----:B------:R-:W-:Y:S01]  /*1420*/  LDGSTS.E [R85+0xd000], desc[UR14][R18.64], P2 ;  /* 0x0d00000012557fae */ /* 0x000fe2000912184e */
[----:B-----5:R-:W-:Y:S02]  /*1430*/  IMAD.WIDE R32, R57, 0x4, R32 ;  /* 0x0000000439207825 */ /* 0x020fe400078e0220 */
[----:B------:R-:W-:Y:S01]  /*1440*/  SEL R24, R24, RZ, P3 ;  /* 0x000000ff18187207 */ /* 0x000fe20001800000 */
[----:B------:R-:W-:Y:S01]  /*1450*/  LDGSTS.E [R85+0xd800], desc[UR14][R20.64], P2 ;  /* 0x0d80000014557fae */ /* 0x000fe2000912184e */
[----:B------:R-:W-:Y:S01]  /*1460*/  ISETP.GE.AND P2, PT, R49, R76, PT ;  /* 0x0000004c3100720c */ /* 0x000fe20003f46270 */
[C---:B------:R-:W-:Y:S01]  /*1470*/  IMAD.WIDE R30, R57.reuse, 0x4, R30 ;  /* 0x00000004391e7825 */ /* 0x040fe200078e021e */
[----:B------:R-:W-:Y:S01]  /*1480*/  ISETP.NE.U32.AND P1, PT, R24, RZ, PT ;  /* 0x000000ff1800720c */ /* 0x000fe20003f25070 */
[----:B------:R-:W0:Y:S01]  /*1490*/  LDGDEPBAR ;  /* 0x00000000000079af */ /* 0x000e220000000000 */
[----:B------:R-:W-:Y:S01]  /*14a0*/  SEL R24, RZ, 0x4, P2 ;  /* 0x00000004ff187807 */ /* 0x000fe20001000000 */
[C---:B------:R-:W-:Y:S01]  /*14b0*/  IMAD.WIDE R28, R57.reuse, 0x4, R28 ;  /* 0x00000004391c7825 */ /* 0x040fe200078e021c */
[----:B------:R-:W-:Y:S02]  /*14c0*/  BAR.SYNC.DEFER_BLOCKING 0x0 ;  /* 0x0000000000007b1d */ /* 0x000fe40000010000 */
[----:B------:R-:W-:Y:S01]  /*14d0*/  SEL R24, R24, RZ, P3 ;  /* 0x000000ff18187207 */ /* 0x000fe20001800000 */
[----:B-1----:R-:W-:-:S03]  /*14e0*/  IMAD.WIDE R26, R57, 0x4, R26 ;  /* 0x00000004391a7825 */ /* 0x002fc600078e021a */
[----:B------:R-:W-:Y:S02]  /*14f0*/  ISETP.NE.U32.AND P2, PT, R24, RZ, PT ;  /* 0x000000ff1800720c */ /* 0x000fe40003f45070 */
[----:B------:R-:W-:-:S04]  /*1500*/  SEL R24, RZ, 0x4, P4 ;  /* 0x00000004ff187807 */ /* 0x000fc80002000000 */
[----:B------:R-:W-:-:S04]  /*1510*/  SEL R24, R24, RZ, P3 ;  /* 0x000000ff18187207 */ /* 0x000fc80001800000 */
[----:B------:R-:W-:Y:S01]  /*1520*/  ISETP.NE.U32.AND P4, PT, R24, RZ, PT ;  /* 0x000000ff1800720c */ /* 0x000fe20003f85070 */
[----:B------:R-:W-:Y:S01]  /*1530*/  @!PT LDS RZ, [RZ] ;  /* 0x00000000fffff984 */ /* 0x000fe20000000800 */
[----:B------:R-:W-:Y:S01]  /*1540*/  @!PT LDS RZ, [RZ] ;  /* 0x00000000fffff984 */ /* 0x000fe20000000800 */
[----:B------:R-:W-:Y:S01]  /*1550*/  @!PT LDS RZ, [RZ] ;  /* 0x00000000fffff984 */ /* 0x000fe20000000800 */
[----:B------:R1:W-:Y:S01]  /*1560*/  LDGSTS.E [R87+0x4000], desc[UR14][R60.64], P6 ;  /* 0x040000003c577fae */ /* 0x0003e2000b12184e */
[----:B------:R-:W-:-:S03]  /*1570*/  ISETP.GE.AND P6, PT, R0, R76, PT ;  /* 0x0000004c0000720c */ /* 0x000fc60003fc6270 */
[----:B------:R2:W-:Y:S01]  /*1580*/  LDGSTS.E [R89+0x4000], desc[UR14][R38.64], P5 ;  /* 0x0400000026597fae */ /* 0x0005e2000a92184e */
[----:B------:R-:W-:-:S03]  /*1590*/  ISETP.GE.AND P5, PT, R45, R76, PT ;  /* 0x0000004c2d00720c */ /* 0x000fc60003fa6270 */
[----:B------:R-:W-:Y:S01]  /*15a0*/  LDGSTS.E [R91+0x4000], desc[UR14][R36.64], P0 ;  /* 0x04000000245b7fae */ /* 0x000fe2000812184e */
[----:B------:R-:W-:Y:S02]  /*15b0*/  SEL R24, RZ, 0x4, P5 ;  /* 0x00000004ff187807 */ /* 0x000fe40002800000 */
[----:B------:R-:W-:Y:S01]  /*15c0*/  ISETP.GE.AND P5, PT, R53, R76, PT ;  /* 0x0000004c3500720c */ /* 0x000fe20003fa6270 */
[----:B-1----:R-:W-:Y:S01]  /*15d0*/  IMAD.SHL.U32 R61, R25, 0x20, RZ ;  /* 0x00000020193d7824 */ /* 0x002fe200078e00ff */
[----:B------:R-:W-:Y:S01]  /*15e0*/  SEL R24, R24, RZ, P3 ;  /* 0x000000ff18187207 */ /* 0x000fe20001800000 */
[----:B------:R-:W-:Y:S01]  /*15f0*/  LDGSTS.E [R93+0x4000], desc[UR14][R34.64], P1 ;  /* 0x04000000225d7fae */ /* 0x000fe2000892184e */
[----:B------:R-:W-:Y:S01]  /*1600*/  ISETP.GE.AND P0, PT, R62, 0x20, PT ;  /* 0x000000203e00780c */ /* 0x000fe20003f06270 */
[C---:B------:R-:W-:Y:S01]  /*1610*/  IMAD.WIDE R14, R61.reuse, 0x4, R14 ;  /* 0x000000043d0e7825 */ /* 0x040fe200078e020e */
[----:B--2---:R-:W-:Y:S01]  /*1620*/  SEL R38, RZ, 0x4, P5 ;  /* 0x00000004ff267807 */ /* 0x004fe20002800000 */
[----:B------:R1:W-:Y:S01]  /*1630*/  LDGSTS.E [R95+0x4000], desc[UR14][R32.64], P2 ;  /* 0x04000000205f7fae */ /* 0x0003e2000912184e */
[----:B------:R-:W-:Y:S01]  /*1640*/  SEL R39, RZ, 0x4, P6 ;  /* 0x00000004ff277807 */ /* 0x000fe20003000000 */
[----:B------:R-:W-:Y:S01]  /*1650*/  IMAD.WIDE R16, R61, 0x4, R16 ;  /* 0x000000043d107825 */ /* 0x000fe200078e0210 */
[----:B------:R-:W-:Y:S01]  /*1660*/  SEL R38, R38, RZ, P3 ;  /* 0x000000ff26267207 */ /* 0x000fe20001800000 */
[----:B------:R2:W-:Y:S01]  /*1670*/  LDGSTS.E [R97+0x4000], desc[UR14][R30.64], P4 ;  /* 0x040000001e617fae */ /* 0x0005e2000a12184e */
[----:B------:R-:W-:Y:S01]  /*1680*/  SEL R39, R39, RZ, P3 ;  /* 0x000000ff27277207 */ /* 0x000fe20001800000 */
[----:B------:R-:W-:Y:S01]  /*1690*/  IMAD.WIDE R18, R61, 0x4, R18 ;  /* 0x000000043d127825 */ /* 0x000fe200078e0212 */
[----:B------:R-:W-:-:S02]  /*16a0*/  ISETP.NE.U32.AND P5, PT, R24, RZ, PT ;  /* 0x000000ff1800720c */ /* 0x000fc40003fa5070 */
[----:B------:R-:W-:Y:S02]  /*16b0*/  CS2R R24, SRZ ;  /* 0x0000000000187805 */ /* 0x000fe4000001ff00 */
[----:B------:R-:W-:Y:S01]  /*16c0*/  ISETP.NE.U32.AND P3, PT, R38, RZ, PT ;  /* 0x000000ff2600720c */ /* 0x000fe20003f65070 */
[----:B------:R-:W-:Y:S01]  /*16d0*/  IMAD.WIDE R20, R61, 0x4, R20 ;  /* 0x000000043d147825 */ /* 0x000fe200078e0214 */
[----:B------:R-:W-:Y:S02]  /*16e0*/  ISETP.NE.U32.AND P6, PT, R39, RZ, PT ;  /* 0x000000ff2700720c */ /* 0x000fe40003fc5070 */
[----:B-1----:R-:W-:Y:S02]  /*16f0*/  CS2R R32, SRZ ;  /* 0x0000000000207805 */ /* 0x002fe4000001ff00 */
[----:B------:R-:W-:Y:S02]  /*1700*/  CS2R R34, SRZ ;  /* 0x0000000000227805 */ /* 0x000fe4000001ff00 */
[----:B------:R-:W-:-:S02]  /*1710*/  CS2R R36, SRZ ;  /* 0x0000000000247805 */ /* 0x000fc4000001ff00 */
[----:B------:R-:W-:Y:S02]  /*1720*/  CS2R R38, SRZ ;  /* 0x0000000000267805 */ /* 0x000fe4000001ff00 */
[----:B--2---:R-:W-:Y:S01]  /*1730*/  CS2R R30, SRZ ;  /* 0x00000000001e7805 */ /* 0x004fe2000001ff00 */
[----:B------:R-:W-:Y:S01]  /*1740*/  IMAD.SHL.U32 R76, R12, 0x400, RZ ;  /* 0x000004000c4c7824 */ /* 0x000fe200078e00ff */
[----:B------:R1:W-:Y:S04]  /*1750*/  LDGSTS.E [R99+0x4000], desc[UR14][R28.64], P5 ;  /* 0x040000001c637fae */ /* 0x0003e8000a92184e */
[----:B------:R2:W-:Y:S04]  /*1760*/  LDGSTS.E [R101+0x4000], desc[UR14][R26.64], P3 ;  /* 0x040000001a657fae */ /* 0x0005e8000992184e */
[----:B------:R-:W0:Y:S04]  /*1770*/  LDGDEPBAR ;  /* 0x00000000000079af */ /* 0x000e280000000000 */
[----:B------:R3:W-:Y:S01]  /*1780*/  LDGSTS.E [R85+0xe000], desc[UR14][R14.64], P6 ;  /* 0x0e0000000e557fae */ /* 0x0007e2000b12184e */
[----:B-1----:R-:W-:-:S03]  /*1790*/  CS2R R28, SRZ ;  /* 0x00000000001c7805 */ /* 0x002fc6000001ff00 */
[----:B------:R3:W-:Y:S01]  /*17a0*/  LDGSTS.E [R85+0xe800], desc[UR14][R16.64], P6 ;  /* 0x0e80000010557fae */ /* 0x0007e2000b12184e */
[----:B--2---:R-:W-:-:S03]  /*17b0*/  CS2R R26, SRZ ;  /* 0x00000000001a7805 */ /* 0x004fc6000001ff00 */
[----:B------:R3:W-:Y:S04]  /*17c0*/  LDGSTS.E [R85+0xf000], desc[UR14][R18.64], P6 ;  /* 0x0f00000012557fae */ /* 0x0007e8000b12184e */
[----:B------:R3:W-:Y:S04]  /*17d0*/  LDGSTS.E [R85+0xf800], desc[UR14][R20.64], P6 ;  /* 0x0f80000014557fae */ /* 0x0007e8000b12184e */
[----:B------:R-:W0:Y:S01]  /*17e0*/  LDGDEPBAR ;  /* 0x00000000000079af */ /* 0x000e220000000000 */
[----:B------:R-:W-:Y:S05]  /*17f0*/  @!P0 BRA `(.L_x_0) ;  /* 0x0000000c00408947 */ /* 0x000fea0003800000 */
[----:B---3--:R-:W-:Y:S01]  /*1800*/  SHF.R.S32.HI R18, RZ, 0x1f, R79 ;  /* 0x0000001fff127819 */ /* 0x008fe2000001144f */
[C---:B------:R-:W-:Y:S01]  /*1810*/  IMAD.SHL.U32 R85, R61.reuse, 0x8, RZ ;  /* 0x000000083d557824 */ /* 0x040fe200078e00ff */
[----:B------:R-:W-:Y:S01]  /*1820*/  SHF.R.S32.HI R14, RZ, 0x1f, R83 ;  /* 0x0000001fff0e7819 */ /* 0x000fe20000011453 */
[----:B------:R-:W-:Y:S01]  /*1830*/  IMAD.SHL.U32 R80, R61, 0x4, RZ ;  /* 0x000000043d507824 */ /* 0x000fe200078e00ff */
[----:B------:R-:W-:Y:S02]  /*1840*/  SHF.L.U64.HI R79, R79, 0x2, R18 ;  /* 0x000000024f4f7819 */ /* 0x000fe40000010212 */
[----:B------:R-:W-:Y:S02]  /*1850*/  CS2R R24, SRZ ;  /* 0x0000000000187805 */ /* 0x000fe4000001ff00 */
[----:B------:R-:W-:Y:S02]  /*1860*/  SHF.R.S32.HI R18, RZ, 0x1f, R75 ;  /* 0x0000001fff127819 */ /* 0x000fe4000001144b */
[----:B------:R-:W-:-:S02]  /*1870*/  CS2R R26, SRZ ;  /* 0x00000000001a7805 */ /* 0x000fc4000001ff00 */
[----:B------:R-:W-:Y:S02]  /*1880*/  SHF.R.S32.HI R15, RZ, 0x1f, R74 ;  /* 0x0000001fff0f7819 */ /* 0x000fe4000001144a */
[----:B------:R-:W-:Y:S02]  /*1890*/  CS2R R28, SRZ ;  /* 0x00000000001c7805 */ /* 0x000fe4000001ff00 */
[----:B------:R-:W-:Y:S02]  /*18a0*/  SHF.R.S32.HI R16, RZ, 0x1f, R81 ;  /* 0x0000001fff107819 */ /* 0x000fe40000011451 */
[----:B------:R-:W-:Y:S02]  /*18b0*/  CS2R R30, SRZ ;  /* 0x00000000001e7805 */ /* 0x000fe4000001ff00 */
[----:B------:R-:W-:Y:S02]  /*18c0*/  SHF.L.U64.HI R83, R83, 0x2, R14 ;  /* 0x0000000253537819 */ /* 0x000fe4000001020e */
[----:B------:R-:W-:-:S02]  /*18d0*/  CS2R R32, SRZ ;  /* 0x0000000000207805 */ /* 0x000fc4000001ff00 */
[----:B------:R-:W-:Y:S02]  /*18e0*/  SHF.L.U64.HI R75, R75, 0x2, R18 ;  /* 0x000000024b4b7819 */ /* 0x000fe40000010212 */
[----:B------:R-:W-:Y:S02]  /*18f0*/  CS2R R34, SRZ ;  /* 0x0000000000227805 */ /* 0x000fe4000001ff00 */
[----:B------:R-:W-:Y:S02]  /*1900*/  SHF.R.S32.HI R14, RZ, 0x1f, R77 ;  /* 0x0000001fff0e7819 */ /* 0x000fe4000001144d */
[----:B------:R-:W-:Y:S02]  /*1910*/  CS2R R36, SRZ ;  /* 0x0000000000247805 */ /* 0x000fe4000001ff00 */
[----:B------:R-:W-:Y:S02]  /*1920*/  SHF.R.S32.HI R18, RZ, 0x1f, R61 ;  /* 0x0000001fff127819 */ /* 0x000fe4000001143d */
[----:B------:R-:W-:-:S02]  /*1930*/  CS2R R38, SRZ ;  /* 0x0000000000267805 */ /* 0x000fc4000001ff00 */
[----:B------:R-:W-:Y:S01]  /*1940*/  SHF.L.U64.HI R78, R74, 0x2, R15 ;  /* 0x000000024a4e7819 */ /* 0x000fe2000001020f */
[----:B------:R-:W-:Y:S01]  /*1950*/  UMOV UR12, 0x1 ;  /* 0x00000001000c7882 */ /* 0x000fe20000000000 */
[----:B------:R-:W-:Y:S01]  /*1960*/  SHF.L.U64.HI R81, R81, 0x2, R16 ;  /* 0x0000000251517819 */ /* 0x000fe20000010210 */
[----:B------:R-:W-:Y:S01]  /*1970*/  UMOV UR13, 0xffffffff ;  /* 0xffffffff000d7882 */ /* 0x000fe20000000000 */
[----:B------:R-:W-:Y:S01]  /*1980*/  SHF.R.S32.HI R16, RZ, 0x1f, R73 ;  /* 0x0000001fff107819 */ /* 0x000fe20000011449 */
[----:B------:R-:W-:Y:S01]  /*1990*/  UMOV UR4, URZ ;  /* 0x0000003f00047c82 */ /* 0x000fe20008000000 */
[----:B------:R-:W-:Y:S02]  /*19a0*/  SHF.R.S32.HI R20, RZ, 0x1f, R71 ;  /* 0x0000001fff147819 */ /* 0x000fe40000011447 */
[----:B------:R-:W-:Y:S02]  /*19b0*/  SHF.L.U64.HI R77, R77, 0x2, R14 ;  /* 0x000000024d4d7819 */ /* 0x000fe4000001020e */
[----:B------:R-:W-:-:S02]  /*19c0*/  SHF.R.S32.HI R19, RZ, 0x1f, R70 ;  /* 0x0000001fff137819 */ /* 0x000fc40000011446 */
[----:B------:R-:W-:Y:S02]  /*19d0*/  SHF.R.S32.HI R17, RZ, 0x1f, R72 ;  /* 0x0000001fff117819 */ /* 0x000fe40000011448 */
[----:B------:R-:W-:Y:S02]  /*19e0*/  SHF.L.U64.HI R74, R61, 0x3, R18 ;  /* 0x000000033d4a7819 */ /* 0x000fe40000010212 */
[----:B------:R-:W-:Y:S02]  /*19f0*/  LEA R89, P0, R70, R85, 0x2 ;  /* 0x0000005546597211 */ /* 0x000fe400078010ff */
[----:B------:R-:W-:Y:S02]  /*1a00*/  SHF.R.S32.HI R14, RZ, 0x1f, R63 ;  /* 0x0000001fff0e7819 */ /* 0x000fe4000001143f */
[----:B------:R-:W-:Y:S02]  /*1a10*/  SHF.L.U64.HI R73, R73, 0x2, R16 ;  /* 0x0000000249497819 */ /* 0x000fe40000010210 */
[----:B------:R-:W-:-:S02]  /*1a20*/  SHF.L.U64.HI R71, R71, 0x2, R20 ;  /* 0x0000000247477819 */ /* 0x000fc40000010214 */
[----:B------:R-:W-:Y:S02]  /*1a30*/  SHF.L.U64.HI R72, R72, 0x2, R17 ;  /* 0x0000000248487819 */ /* 0x000fe40000010211 */
[----:B------:R-:W-:Y:S02]  /*1a40*/  LEA.HI.X R70, R70, R74, R19, 0x2, P0 ;  /* 0x0000004a46467211 */ /* 0x000fe400000f1413 */
[----:B------:R-:W-:Y:S02]  /*1a50*/  SHF.L.U64.HI R63, R63, 0x2, R14 ;  /* 0x000000023f3f7819 */ /* 0x000fe4000001020e */
[----:B------:R-:W-:Y:S02]  /*1a60*/  SHF.R.S32.HI R16, RZ, 0x1f, R67 ;  /* 0x0000001fff107819 */ /* 0x000fe40000011443 */
[----:B------:R-:W-:Y:S02]  /*1a70*/  SHF.R.S32.HI R17, RZ, 0x1f, R66 ;  /* 0x0000001fff117819 */ /* 0x000fe40000011442 */
[----:B------:R-:W-:-:S02]  /*1a80*/  LEA R20, P0, R67, R85, 0x2 ;  /* 0x0000005543147211 */ /* 0x000fc400078010ff */
[CC--:B------:R-:W-:Y:S02]  /*1a90*/  LEA R19, P1, R66.reuse, R85.reuse, 0x2 ;  /* 0x0000005542137211 */ /* 0x0c0fe400078210ff */
[----:B------:R-:W-:Y:S02]  /*1aa0*/  SHF.R.S32.HI R15, RZ, 0x1f, R62 ;  /* 0x0000001fff0f7819 */ /* 0x000fe4000001143e */
[----:B------:R-:W-:Y:S02]  /*1ab0*/  SHF.R.S32.HI R14, RZ, 0x1f, R65 ;  /* 0x0000001fff0e7819 */ /* 0x000fe40000011441 */
[----:B------:R-:W-:Y:S02]  /*1ac0*/  LEA R85, P2, R65, R85, 0x2 ;  /* 0x0000005541557211 */ /* 0x000fe400078410ff */
[-C--:B------:R-:W-:Y:S02]  /*1ad0*/  LEA.HI.X R16, R67, R74.reuse, R16, 0x2, P0 ;  /* 0x0000004a43107211 */ /* 0x080fe400000f1410 */
[----:B------:R-:W-:-:S02]  /*1ae0*/  LEA.HI.X R17, R66, R74, R17, 0x2, P1 ;  /* 0x0000004a42117211 */ /* 0x000fc400008f1411 */
[----:B------:R-:W-:Y:S01]  /*1af0*/  LEA.HI R15, R15, R62, RZ, 0x5 ;  /* 0x0000003e0f0f7211 */ /* 0x000fe200078f28ff */
[----:B------:R-:W-:Y:S01]  /*1b00*/  VIADD R62, R4, 0xffffffc0 ;  /* 0xffffffc0043e7836 */ /* 0x000fe20000000000 */
[----:B------:R-:W-:Y:S02]  /*1b10*/  LEA.HI.X R74, R65, R74, R14, 0x2, P2 ;  /* 0x0000004a414a7211 */ /* 0x000fe400010f140e */
[----:B------:R-:W-:Y:S02]  /*1b20*/  LEA R64, P4, R57, R64, 0x3 ;  /* 0x0000004039407211 */ /* 0x000fe400078818ff */
[----:B------:R-:W-:Y:S02]  /*1b30*/  SHF.R.S32.HI R14, RZ, 0x1f, R57 ;  /* 0x0000001fff0e7819 */ /* 0x000fe40000011439 */
[----:B------:R-:W-:Y:S02]  /*1b40*/  IADD3 R89, P0, R89, UR10, RZ ;  /* 0x0000000a59597c10 */ /* 0x000fe4000ff1e0ff */
[----:B------:R-:W-:-:S02]  /*1b50*/  SHF.R.S32.HI R82, RZ, 0x5, R15 ;  /* 0x00000005ff527819 */ /* 0x000fc4000001140f */
[----:B------:R-:W-:Y:S02]  /*1b60*/  IADD3 R64, P5, R64, UR8, RZ ;  /* 0x0000000840407c10 */ /* 0x000fe4000ffbe0ff */
[----:B------:R-:W-:Y:S01]  /*1b70*/  IADD3 R65, P1, R20, UR10, RZ ;  /* 0x0000000a14417c10 */ /* 0x000fe2000ff3e0ff */
[----:B------:R-:W-:Y:S01]  /*1b80*/  VIADD R86, R82, 0xfffffffe ;  /* 0xfffffffe52567836 */ /* 0x000fe20000000000 */
[----:B------:R-:W-:Y:S02]  /*1b90*/  IADD3 R67, P2, R19, UR10, RZ ;  /* 0x0000000a13437c10 */ /* 0x000fe4000ff5e0ff */
[----:B------:R-:W-:Y:S02]  /*1ba0*/  IADD3 R85, P3, R85, UR10, RZ ;  /* 0x0000000a55557c10 */ /* 0x000fe4000ff7e0ff */
[----:B------:R-:W-:Y:S02]  /*1bb0*/  LEA.HI.X R78, R57, R78, R14, 0x3, P4 ;  /* 0x0000004e394e7211 */ /* 0x000fe400020f1c0e */
[----:B------:R-:W-:-:S02]  /*1bc0*/  IADD3.X R4, R70, UR11, RZ, P0, !PT ;  /* 0x0000000b46047c10 */ /* 0x000fc400087fe4ff */
[----:B------:R-:W-:Y:S02]  /*1bd0*/  IADD3.X R66, R16, UR11, RZ, P1, !PT ;  /* 0x0000000b10427c10 */ /* 0x000fe40008ffe4ff */
[----:B------:R-:W-:Y:S02]  /*1be0*/  IADD3.X R70, R17, UR11, RZ, P2, !PT ;  /* 0x0000000b11467c10 */ /* 0x000fe400097fe4ff */
[----:B------:R-:W-:Y:S02]  /*1bf0*/  IADD3.X R74, R74, UR11, RZ, P3, !PT ;  /* 0x0000000b4a4a7c10 */ /* 0x000fe40009ffe4ff */
[----:B------:R-:W-:Y:S02]  /*1c00*/  IADD3.X R78, R78, UR9, RZ, P5, !PT ;  /* 0x000000094e4e7c10 */ /* 0x000fe4000affe4ff */
[----:B------:R-:W-:Y:S02]  /*1c10*/  SHF.L.U64.HI R87, R61, 0x2, R18 ;  /* 0x000000023d577819 */ /* 0x000fe40000010212 */
[----:B------:R-:W-:-:S07]  /*1c20*/  SHF.L.U64.HI R91, R57, 0x2, R14 ;  /* 0x00000002395b7819 */ /* 0x000fce000001020e */
.L_x_1:
[----:B------:R-:W-:Y:S01]  /*1c30*/  UIADD3 UR13, UR13, 0x1, URZ ;  /* 0x000000010d0d7890 */ /* 0x000fe2000fffe03f */
[----:B------:R-:W-:-:S04]  /*1c40*/  DEPBAR.LE SB0, 0x2 ;  /* 0x000080800000791a */ /* 0x000fc80000000000 */
[----:B------:R-:W-:Y:S01]  /*1c50*/  BAR.SYNC.DEFER_BLOCKING 0x0 ;  /* 0x0000000000007b1d */ /* 0x000fe20000010000 */
[----:B------:R-:W-:Y:S01]  /*1c60*/  UISETP.GT.AND UP0, UPT, UR13, 0x2, UPT ;  /* 0x000000020d00788c */ /* 0x000fe2000bf04270 */
[-C--:B------:R-:W-:Y:S01]  /*1c70*/  ISETP.GE.AND P1, PT, R11, R62.reuse, PT ;  /* 0x0000003e0b00720c */ /* 0x080fe20003f26270 */
[----:B------:R-:W-:Y:S01]  /*1c80*/  USHF.L.U32 UR5, UR16, 0x7, URZ ;  /* 0x0000000710057899 */ /* 0x000fe2000800063f */
[----:B------:R-:W-:Y:S01]  /*1c90*/  ISETP.LE.AND P0, PT, R86, UR4, PT ;  /* 0x0000000456007c0c */ /* 0x000fe2000bf03270 */
[----:B------:R-:W-:Y:S01]  /*1ca0*/  USEL UR13, UR13, URZ, !UP0 ;  /* 0x0000003f0d0d7287 */ /* 0x000fe2000c000000 */
[----:B------:R-:W-:Y:S01]  /*1cb0*/  SEL R14, RZ, 0x4, P1 ;  /* 0x00000004ff0e7807 */ /* 0x000fe20000800000 */
[----:B------:R-:W-:Y:S01]  /*1cc0*/  USHF.L.U32 UR9, UR16, 0x5, URZ ;  /* 0x0000000510097899 */ /* 0x000fe2000800063f */
[----:B------:R-:W-:Y:S01]  /*1cd0*/  ISETP.GE.AND P1, PT, R9, R62, PT ;  /* 0x0000003e0900720c */ /* 0x000fe20003f26270 */
[----:B------:R-:W-:Y:S01]  /*1ce0*/  ULEA UR6, UR13, UR7, 0xd ;  /* 0x000000070d067291 */ /* 0x000fe2000f8e683f */
[----:B------:R-:W-:Y:S01]  /*1cf0*/  SEL R14, R14, RZ, !P0 ;  /* 0x000000ff0e0e7207 */ /* 0x000fe20004000000 */
[----:B------:R-:W-:Y:S01]  /*1d00*/  ULOP3.LUT UR8, UR5, 0x200, URZ, 0xc0, !UPT ;  /* 0x0000020005087892 */ /* 0x000fe2000f8ec03f */
[----:B------:R-:W-:Y:S01]  /*1d10*/  SEL R15, RZ, 0x4, P1 ;  /* 0x00000004ff0f7807 */ /* 0x000fe20000800000 */
[----:B------:R-:W-:Y:S01]  /*1d20*/  ULOP3.LUT UR9, UR9, 0x100, URZ, 0xc0, !UPT ;  /* 0x0000010009097892 */ /* 0x000fe2000f8ec03f */
[----:B------:R-:W-:Y:S01]  /*1d30*/  ISETP.NE.U32.AND P2, PT, R14, RZ, PT ;  /* 0x000000ff0e00720c */ /* 0x000fe20003f45070 */
[----:B------:R-:W-:Y:S01]  /*1d40*/  ULEA UR5, UR13, UR7, 0xe ;  /* 0x000000070d057291 */ /* 0x000fe2000f8e703f */
[----:B------:R-:W-:Y:S01]  /*1d50*/  IADD3 R14, P3, R43, R64, RZ ;  /* 0x000000402b0e7210 */ /* 0x000fe20007f7e0ff */
[----:B------:R-:W-:Y:S01]  /*1d60*/  UIADD3 UR6, UR6, 0xc000, URZ ;  /* 0x0000c00006067890 */ /* 0x000fe2000fffe03f */
[----:B------:R-:W-:Y:S01]  /*1d70*/  SEL R16, R15, RZ, !P0 ;  /* 0x000000ff0f107207 */ /* 0x000fe20004000000 */
[----:B------:R-:W-:Y:S01]  /*1d80*/  ULEA.HI UR5, UR5, UR8, URZ, 0x1c ;  /* 0x0000000805057291 */ /* 0x000fe2000f8fe03f */
[-C--:B------:R-:W-:Y:S01]  /*1d90*/  ISETP.GE.AND P1, PT, R7, R62.reuse, PT ;  /* 0x0000003e0700720c */ /* 0x080fe20003f26270 */
[----:B------:R-:W-:Y:S01]  /*1da0*/  ULEA.HI UR6, UR6, UR9, URZ, 0x1c ;  /* 0x0000000906067291 */ /* 0x000fe2000f8fe03f */
[----:B------:R-:W-:Y:S01]  /*1db0*/  IMAD.X R15, R78, 0x1, R83, P3 ;  /* 0x000000014e0f7824 */ /* 0x000fe200018e0653 */
[----:B------:R-:W-:Y:S01]  /*1dc0*/  ULOP3.LUT UR8, UR5, 0x3fff, URZ, 0xc0, !UPT ;  /* 0x00003fff05087892 */ /* 0x000fe2000f8ec03f */
[----:B------:R-:W-:Y:S01]  /*1dd0*/  WARPGROUP.ARRIVE ;  /* 0x00000000000079c5 */ /* 0x000fe20000000000 */
[----:B------:R-:W-:Y:S01]  /*1de0*/  ULOP3.LUT UR10, UR6, 0x3fff, URZ, 0xc0, !UPT ;  /* 0x00003fff060a7892 */ /* 0x000fe2000f8ec03f */
[----:B------:R-:W-:Y:S01]  /*1df0*/  ISETP.NE.U32.AND P3, PT, R16, RZ, PT ;  /* 0x000000ff1000720c */ /* 0x000fe20003f65070 */
[----:B------:R-:W-:Y:S01]  /*1e00*/  UMOV UR9, 0x40000040 ;  /* 0x4000004000097882 */ /* 0x000fe20000000000 */
[----:B------:R-:W-:Y:S01]  /*1e10*/  UMOV UR11, 0x40000040 ;  /* 0x40000040000b7882 */ /* 0x000fe20000000000 */
[----:B------:R-:W-:Y:S01]  /*1e20*/  UMOV UR5, URZ ;  /* 0x0000003f00057c82 */ /* 0x000fe20008000000 */
[----:B------:R-:W-:Y:S01]  /*1e30*/  UMOV UR6, URZ ;  /* 0x0000003f00067c82 */ /* 0x000fe20008000000 */
[----:B------:R-:W-:Y:S01]  /*1e40*/  UIADD3 UR12, UR12, 0x1, URZ ;  /* 0x000000010c0c7890 */ /* 0x000fe2000fffe03f */
[----:B------:R-:W-:Y:S01]  /*1e50*/  SEL R17, RZ, 0x4, P1 ;  /* 0x00000004ff117807 */ /* 0x000fe20000800000 */
[----:B------:R-:W-:Y:S01]  /*1e60*/  UIADD3 UR4, UR4, 0x1, URZ ;  /* 0x0000000104047890 */ /* 0x000fe2000fffe03f */
[----:B------:R-:W-:Y:S01]  /*1e70*/  HGMMA.64x32x8.F32.TF32 R24, gdesc[UR8], R24 ;  /* 0x04600000081879f0 */ /* 0x000fe20008702818 */
[----:B------:R-:W-:Y:S01]  /*1e80*/  UIADD3 UR8, UP0, UR8, 0x2, URZ ;  /* 0x0000000208087890 */ /* 0x000fe2000ff1e03f */
[----:B------:R-:W-:Y:S01]  /*1e90*/  SEL R18, R17, RZ, !P0 ;  /* 0x000000ff11127207 */ /* 0x000fe20004000000 */
[----:B------:R-:W-:Y:S01]  /*1ea0*/  UIADD3 UR10, UP1, UR10, 0x2, URZ ;  /* 0x000000020a0a7890 */ /* 0x000fe2000ff3e03f */
[----:B------:R-:W-:Y:S01]  /*1eb0*/  ISETP.GE.AND P1, PT, R51, R62, PT ;  /* 0x0000003e3300720c */ /* 0x000fe20003f26270 */
[----:B------:R-:W-:-:S02]  /*1ec0*/  UIADD3.X UR9, UR5, 0x40000040, URZ, UP0, !UPT ;  /* 0x4000004005097890 */ /* 0x000fc400087fe43f */
[----:B------:R-:W-:Y:S01]  /*1ed0*/  UIADD3.X UR11, UR6, 0x40000040, URZ, UP1, !UPT ;  /* 0x40000040060b7890 */ /* 0x000fe20008ffe43f */
[----:B------:R-:W-:Y:S01]  /*1ee0*/  SEL R19, RZ, 0x4, P1 ;  /* 0x00000004ff137807 */ /* 0x000fe20000800000 */
[----:B------:R-:W-:Y:S01]  /*1ef0*/  UIADD3.64 UR20, UR8, 0x2, URZ ;  /* 0x0000000208147897 */ /* 0x000fe2000fffe03f */
[----:B------:R-:W-:Y:S01]  /*1f00*/  ISETP.GE.AND P1, PT, R49, R62, PT ;  /* 0x0000003e3100720c */ /* 0x000fe20003f26270 */
[----:B------:R-:W-:Y:S02]  /*1f10*/  UIADD3.64 UR22, UR10, 0x2, URZ ;  /* 0x000000020a167897 */ /* 0x000fe4000fffe03f */
[----:B------:R-:W-:-:S04]  /*1f20*/  UISETP.GT.AND UP0, UPT, UR12, 0x2, UPT ;  /* 0x000000020c00788c */ /* 0x000fc8000bf04270 */
[----:B------:R-:W-:-:S04]  /*1f30*/  USEL UR12, UR12, URZ, !UP0 ;  /* 0x0000003f0c0c7287 */ /* 0x000fc8000c000000 */
[----:B------:R-:W-:-:S06]  /*1f40*/  ULEA UR5, UR12, UR7, 0xe ;  /* 0x000000070c057291 */ /* 0x000fcc000f8e703f */
[----:B------:R-:W-:Y:S02]  /*1f50*/  VIADD R21, R6, UR5 ;  /* 0x0000000506157c36 */ /* 0x000fe40008000000 */
[----:B------:R-:W-:Y:S02]  /*1f60*/  VIADD R61, R68, UR5 ;  /* 0x00000005443d7c36 */ /* 0x000fe40008000000 */
[----:B------:R-:W-:Y:S02]  /*1f70*/  VIADD R93, R58, UR5 ;  /* 0x000000053a5d7c36 */ /* 0x000fe40008000000 */
[----:B------:R-:W-:Y:S01]  /*1f80*/  VIADD R95, R59, UR5 ;  /* 0x000000053b5f7c36 */ /* 0x000fe20008000000 */
[----:B------:R-:W-:Y:S01]  /*1f90*/  HGMMA.64x32x8.F32.TF32 R24, gdesc[UR8], R24 ;  /* 0x04600000081879f0 */ /* 0x000fe20008702818 */
[----:B------:R-:W-:Y:S02]  /*1fa0*/  UIADD3.64 UR8, UR8, 0x4, URZ ;  /* 0x0000000408087897 */ /* 0x000fe4000fffe03f */
[----:B------:R-:W-:Y:S01]  /*1fb0*/  UIADD3.64 UR10, UR10, 0x4, URZ ;  /* 0x000000040a0a7897 */ /* 0x000fe2000fffe03f */
[----:B------:R-:W-:Y:S08]  /*1fc0*/  HGMMA.64x32x8.F32.TF32 R24, gdesc[UR20], R24 ;  /* 0x04600000141879f0 */ /* 0x000ff00008702818 */
[----:B------:R-:W-:Y:S03]  /*1fd0*/  HGMMA.64x32x8.F32.TF32 R24, gdesc[UR8], R24, gsb0 ;  /* 0x04600000081879f0 */ /* 0x000fe60008002818 */
[----:B------:R-:W-:-:S02]  /*1fe0*/  WARPGROUP.DEPBAR.LE gsb0, 0x1 ;  /* 0x00008000000079c5 */ /* 0x000fc40000010100 */
[----:B------:R-:W-:Y:S06]  /*1ff0*/  BAR.SYNC.DEFER_BLOCKING 0x0 ;  /* 0x0000000000007b1d */ /* 0x000fec0000010000 */
[----:B------:R-:W-:Y:S01]  /*2000*/  @!PT LDS RZ, [RZ] ;  /* 0x00000000fffff984 */ /* 0x000fe20000000800 */
[----:B------:R-:W-:Y:S01]  /*2010*/  @!PT LDS RZ, [RZ] ;  /* 0x00000000fffff984 */ /* 0x000fe20000000800 */
[----:B------:R-:W-:Y:S01]  /*2020*/  @!PT LDS RZ, [RZ] ;  /* 0x00000000fffff984 */ /* 0x000fe20000000800 */
[----:B------:R1:W-:Y:S01]  /*2030*/  LDGSTS.E [R21], desc[UR14][R14.64], P2 ;  /* 0x000000000e157fae */ /* 0x0003e2000912184e */
[----:B------:R-:W-:-:S05]  /*2040*/  IADD3 R16, P2, R42, R64, RZ ;  /* 0x000000402a107210 */ /* 0x000fca0007f5e0ff */
[----:B------:R-:W-:Y:S01]  /*2050*/  IMAD.X R17, R78, 0x1, R81, P2 ;  /* 0x000000014e117824 */ /* 0x000fe200010e0651 */
[----:B------:R-:W-:-:S04]  /*2060*/  ISETP.NE.U32.AND P2, PT, R18, RZ, PT ;  /* 0x000000ff1200720c */ /* 0x000fc80003f45070 */
[----:B------:R2:W-:Y:S01]  /*2070*/  LDGSTS.E [R61], desc[UR14][R16.64], P3 ;  /* 0x00000000103d7fae */ /* 0x0005e2000992184e */
[----:B------:R-:W-:Y:S01]  /*2080*/  IADD3 R18, P3, R41, R64, RZ ;  /* 0x0000004029127210 */ /* 0x000fe20007f7e0ff */
[----:B-1----:R-:W-:Y:S01]  /*2090*/  VIADD R21, R48, UR5 ;  /* 0x0000000530157c36 */ /* 0x002fe20008000000 */
[----:B------:R-:W-:Y:S02]  /*20a0*/  SEL R14, R19, RZ, !P0 ;  /* 0x000000ff130e7207 */ /* 0x000fe40004000000 */
[----:B------:R-:W-:Y:S01]  /*20b0*/  SEL R15, RZ, 0x4, P1 ;  /* 0x00000004ff0f7807 */ /* 0x000fe20000800000 */
[----:B------:R-:W-:Y:S01]  /*20c0*/  IMAD.X R19, R78, 0x1, R79, P3 ;  /* 0x000000014e137824 */ /* 0x000fe200018e064f */
[----:B------:R-:W-:Y:S02]  /*20d0*/  ISETP.NE.U32.AND P3, PT, R14, RZ, PT ;  /* 0x000000ff0e00720c */ /* 0x000fe40003f65070 */
[----:B------:R-:W-:Y:S02]  /*20e0*/  ISETP.GE.AND P1, PT, R47, R62, PT ;  /* 0x0000003e2f00720c */ /* 0x000fe40003f26270 */
[----:B------:R1:W-:Y:S01]  /*20f0*/  LDGSTS.E [R21], desc[UR14][R18.64], P2 ;  /* 0x0000000012157fae */ /* 0x0003e2000912184e */
[----:B------:R-:W-:Y:S01]  /*2100*/  IADD3 R14, P2, R40, R64, RZ ;  /* 0x00000040280e7210 */ /* 0x000fe20007f5e0ff */
[----:B--2---:R-:W-:Y:S01]  /*2110*/  VIADD R61, R50, UR5 ;  /* 0x00000005323d7c36 */ /* 0x004fe20008000000 */
[----:B------:R-:W-:-:S02]  /*2120*/  SEL R16, R15, RZ, !P0 ;  /* 0x000000ff0f107207 */ /* 0x000fc40004000000 */
[----:B------:R-:W-:Y:S01]  /*2130*/  SEL R17, RZ, 0x4, P1 ;  /* 0x00000004ff117807 */ /* 0x000fe20000800000 */
[----:B------:R-:W-:Y:S01]  /*2140*/  IMAD.X R15, R78, 0x1, R77, P2 ;  /* 0x000000014e0f7824 */ /* 0x000fe200010e064d */
[----:B------:R-:W-:Y:S02]  /*2150*/  ISETP.NE.U32.AND P2, PT, R16, RZ, PT ;  /* 0x000000ff1000720c */ /* 0x000fe40003f45070 */
[----:B------:R-:W-:Y:S02]  /*2160*/  ISETP.GE.AND P1, PT, R45, R62, PT ;  /* 0x0000003e2d00720c */ /* 0x000fe40003f26270 */
[----:B------:R2:W-:Y:S01]  /*2170*/  LDGSTS.E [R61], desc[UR14][R14.64], P3 ;  /* 0x000000000e3d7fae */ /* 0x0005e2000992184e */
[----:B------:R-:W-:Y:S01]  /*2180*/  IADD3 R16, P3, R23, R64, RZ ;  /* 0x0000004017107210 */ /* 0x000fe20007f7e0ff */
[----:B-1----:R-:W-:Y:S01]  /*2190*/  VIADD R21, R54, UR5 ;  /* 0x0000000536157c36 */ /* 0x002fe20008000000 */
[----:B------:R-:W-:Y:S02]  /*21a0*/  SEL R18, R17, RZ, !P0 ;  /* 0x000000ff11127207 */ /* 0x000fe40004000000 */
[----:B------:R-:W-:Y:S01]  /*21b0*/  SEL R19, RZ, 0x4, P1 ;  /* 0x00000004ff137807 */ /* 0x000fe20000800000 */
[----:B------:R-:W-:Y:S01]  /*21c0*/  IMAD.X R17, R78, 0x1, R73, P3 ;  /* 0x000000014e117824 */ /* 0x000fe200018e0649 */
[----:B------:R-:W-:-:S02]  /*21d0*/  ISETP.NE.U32.AND P3, PT, R18, RZ, PT ;  /* 0x000000ff1200720c */ /* 0x000fc40003f65070 */
[----:B------:R-:W-:Y:S02]  /*21e0*/  ISETP.GE.AND P1, PT, R53, R62, PT ;  /* 0x0000003e3500720c */ /* 0x000fe40003f26270 */
[----:B------:R1:W-:Y:S01]  /*21f0*/  LDGSTS.E [R21], desc[UR14][R16.64], P2 ;  /* 0x0000000010157fae */ /* 0x0003e2000912184e */
[----:B------:R-:W-:Y:S01]  /*2200*/  IADD3 R18, P2, R22, R64, RZ ;  /* 0x0000004016127210 */ /* 0x000fe20007f5e0ff */
[----:B--2---:R-:W-:Y:S01]  /*2210*/  VIADD R15, R69, UR5 ;  /* 0x00000005450f7c36 */ /* 0x004fe20008000000 */
[----:B------:R-:W-:Y:S01]  /*2220*/  SEL R14, R19, RZ, !P0 ;  /* 0x000000ff130e7207 */ /* 0x000fe20004000000 */
[----:B------:R-:W-:Y:S02]  /*2230*/  ULEA UR5, UR12, UR7, 0xd ;  /* 0x000000070c057291 */ /* 0x000fe4000f8e683f */
[----:B------:R-:W-:Y:S01]  /*2240*/  IMAD.X R19, R78, 0x1, R75, P2 ;  /* 0x000000014e137824 */ /* 0x000fe200010e064b */
[----:B------:R-:W-:Y:S02]  /*2250*/  ISETP.NE.U32.AND P2, PT, R14, RZ, PT ;  /* 0x000000ff0e00720c */ /* 0x000fe40003f45070 */
[----:B------:R-:W-:-:S02]  /*2260*/  SEL R14, RZ, 0x4, P1 ;  /* 0x00000004ff0e7807 */ /* 0x000fc40000800000 */
[----:B------:R-:W-:Y:S01]  /*2270*/  IADD3 R60, P1, R5, R64, RZ ;  /* 0x00000040053c7210 */ /* 0x000fe20007f3e0ff */
[----:B------:R-:W-:Y:S01]  /*2280*/  LDGSTS.E [R15], desc[UR14][R18.64], P3 ;  /* 0x00000000120f7fae */ /* 0x000fe2000992184e */
[----:B------:R-:W-:Y:S02]  /*2290*/  SEL R14, R14, RZ, !P0 ;  /* 0x000000ff0e0e7207 */ /* 0x000fe40004000000 */
[----:B------:R-:W-:Y:S01]  /*22a0*/  ISETP.GE.AND P3, PT, R0, R62, PT ;  /* 0x0000003e0000720c */ /* 0x000fe20003f66270 */
[----:B------:R-:W-:Y:S01]  /*22b0*/  IMAD.X R61, R78, 0x1, R71, P1 ;  /* 0x000000014e3d7824 */ /* 0x000fe200008e0647 */
[----:B------:R-:W-:Y:S01]  /*22c0*/  ISETP.NE.U32.AND P1, PT, R14, RZ, PT ;  /* 0x000000ff0e00720c */ /* 0x000fe20003f25070 */
[----:B------:R-:W-:Y:S01]  /*22d0*/  VIADD R62, R62, 0xffffffe0 ;  /* 0xffffffe03e3e7836 */ /* 0x000fe20000000000 */
[----:B------:R-:W-:Y:S02]  /*22e0*/  SEL R14, RZ, 0x4, P3 ;  /* 0x00000004ff0e7807 */ /* 0x000fe40001800000 */
[----:B------:R2:W-:Y:S01]  /*22f0*/  LDGSTS.E [R93], desc[UR14][R60.64], P2 ;  /* 0x000000003c5d7fae */ /* 0x0005e2000912184e */
[----:B------:R-:W-:-:S02]  /*2300*/  IADD3 R20, P2, R46, R64, RZ ;  /* 0x000000402e147210 */ /* 0x000fc40007f5e0ff */
[----:B------:R-:W-:Y:S02]  /*2310*/  SEL R14, R14, RZ, !P0 ;  /* 0x000000ff0e0e7207 */ /* 0x000fe40004000000 */
[----:B------:R-:W-:Y:S01]  /*2320*/  LEA R64, P5, R57, R64, 0x2 ;  /* 0x0000004039407211 */ /* 0x000fe200078a10ff */
[----:B-1----:R-:W-:Y:S01]  /*2330*/  IMAD.X R21, R78, 0x1, R72, P2 ;  /* 0x000000014e157824 */ /* 0x002fe200010e0648 */
[----:B------:R-:W-:Y:S02]  /*2340*/  ISETP.NE.U32.AND P0, PT, R14, RZ, PT ;  /* 0x000000ff0e00720c */ /* 0x000fe40003f05070 */
[----:B------:R-:W-:Y:S01]  /*2350*/  IADD3 R14, P2, R44, R85, RZ ;  /* 0x000000552c0e7210 */ /* 0x000fe20007f5e0ff */
[----:B------:R-:W-:Y:S01]  /*2360*/  IMAD.X R78, R78, 0x1, R91, P5 ;  /* 0x000000014e4e7824 */ /* 0x000fe200028e065b */
[----:B------:R1:W-:Y:S01]  /*2370*/  LDGSTS.E [R95], desc[UR14][R20.64], P1 ;  /* 0x00000000145f7fae */ /* 0x0003e2000892184e */
[----:B------:R-:W-:Y:S01]  /*2380*/  IADD3 R16, P1, R44, R67, RZ ;  /* 0x000000432c107210 */ /* 0x000fe20007f3e0ff */
[----:B--2---:R-:W-:Y:S01]  /*2390*/  VIADD R93, R56, UR5 ;  /* 0x00000005385d7c36 */ /* 0x004fe20008000000 */
[-C--:B------:R-:W-:Y:S01]  /*23a0*/  IADD3 R67, P3, R67, R80.reuse, RZ ;  /* 0x0000005043437210 */ /* 0x080fe20007f7e0ff */
[--C-:B------:R-:W-:Y:S01]  /*23b0*/  IMAD.X R15, R74, 0x1, R63.reuse, P2 ;  /* 0x000000014a0f7824 */ /* 0x100fe200010e063f */
[----:B------:R-:W-:Y:S01]  /*23c0*/  IADD3 R60, P2, R44, R89, RZ ;  /* 0x000000592c3c7210 */ /* 0x000fe20007f5e0ff */
[--C-:B------:R-:W-:Y:S01]  /*23d0*/  IMAD.X R17, R70, 0x1, R63.reuse, P1 ;  /* 0x0000000146117824 */ /* 0x100fe200008e063f */
[----:B------:R-:W-:Y:S01]  /*23e0*/  IADD3 R18, P1, R44, R65, RZ ;  /* 0x000000412c127210 */ /* 0x000fe20007f3e0ff */
[----:B------:R-:W0:Y:S01]  /*23f0*/  LDGDEPBAR ;  /* 0x00000000000079af */ /* 0x000e220000000000 */
[-C--:B------:R-:W-:Y:S01]  /*2400*/  IADD3 R85, P4, R85, R80.reuse, RZ ;  /* 0x0000005055557210 */ /* 0x080fe20007f9e0ff */
[--C-:B------:R-:W-:Y:S01]  /*2410*/  IMAD.X R61, R4, 0x1, R63.reuse, P2 ;  /* 0x00000001043d7824 */ /* 0x100fe200010e063f */
[-C--:B------:R-:W-:Y:S01]  /*2420*/  IADD3 R65, P2, R65, R80.reuse, RZ ;  /* 0x0000005041417210 */ /* 0x080fe20007f5e0ff */
[----:B------:R-:W-:Y:S01]  /*2430*/  IMAD.X R19, R66, 0x1, R63, P1 ;  /* 0x0000000142137824 */ /* 0x000fe200008e063f */
[----:B------:R1:W-:Y:S01]  /*2440*/  LDGSTS.E [R93+0xc000], desc[UR14][R14.64], P0 ;  /* 0x0c0000000e5d7fae */ /* 0x0003e2000812184e */
[----:B------:R-:W-:Y:S01]  /*2450*/  IADD3 R89, P1, R89, R80, RZ ;  /* 0x0000005059597210 */ /* 0x000fe20007f3e0ff */
[----:B------:R-:W-:-:S02]  /*2460*/  IMAD.X R70, R70, 0x1, R87, P3 ;  /* 0x0000000146467824 */ /* 0x000fc400018e0657 */
[----:B------:R1:W-:Y:S01]  /*2470*/  LDGSTS.E [R93+0xc800], desc[UR14][R16.64], P0 ;  /* 0x0c800000105d7fae */ /* 0x0003e2000812184e */
[--C-:B------:R-:W-:Y:S02]  /*2480*/  IMAD.X R66, R66, 0x1, R87.reuse, P2 ;  /* 0x0000000142427824 */ /* 0x100fe400010e0657 */
[--C-:B------:R-:W-:Y:S01]  /*2490*/  IMAD.X R4, R4, 0x1, R87.reuse, P1 ;  /* 0x0000000104047824 */ /* 0x100fe200008e0657 */
[----:B------:R1:W-:Y:S01]  /*24a0*/  LDGSTS.E [R93+0xd000], desc[UR14][R18.64], P0 ;  /* 0x0d000000125d7fae */ /* 0x0003e2000812184e */
[----:B------:R-:W-:-:S03]  /*24b0*/  IMAD.X R74, R74, 0x1, R87, P4 ;  /* 0x000000014a4a7824 */ /* 0x000fc600020e0657 */
[----:B------:R1:W-:Y:S01]  /*24c0*/  LDGSTS.E [R93+0xd800], desc[UR14][R60.64], P0 ;  /* 0x0d8000003c5d7fae */ /* 0x0003e2000812184e */
[----:B------:R-:W-:-:S03]  /*24d0*/  ISETP.NE.U32.AND P0, PT, R82, UR4, PT ;  /* 0x0000000452007c0c */ /* 0x000fc6000bf05070 */
[----:B------:R-:W0:Y:S10]  /*24e0*/  LDGDEPBAR ;  /* 0x00000000000079af */ /* 0x000e340000000000 */
[----:B-1----:R-:W-:Y:S05]  /*24f0*/  @P0 BRA `(.L_x_1) ;  /* 0xfffffff400cc0947 */ /* 0x002fea000383ffff */
.L_x_0:
[----:B------:R-:W-:Y:S02]  /*2500*/  WARPGROUP.DEPBAR.LE gsb0, 0x0 ;  /* 0x00008000000079c5 */ /* 0x000fe40000010000 */
[----:B------:R-:W-:-:S04]  /*2510*/  DEPBAR.LE SB0, 0x0 ;  /* 0x000080000000791a */ /* 0x000fc80000000000 */
[----:B------:R-:W-:Y:S01]  /*2520*/  R2UR UR4, R84 ;  /* 0x00000000540472ca */ /* 0x000fe200000e0000 */
[----:B------:R-:W-:Y:S01]  /*2530*/  IMAD.SHL.U32 R5, R12, 0x20, RZ ;  /* 0x000000200c057824 */ /* 0x000fe200078e00ff */
[----:B------:R-:W-:Y:S01]  /*2540*/  LOP3.LUT R55, R55, 0x70, RZ, 0xc0, !PT ;  /* 0x0000007037377812 */ /* 0x000fe200078ec0ff */
[----:B---3--:R-:W-:Y:S01]  /*2550*/  IMAD.MOV.U32 R20, RZ, RZ, R24 ;  /* 0x000000ffff147224 */ /* 0x008fe200078e0018 */
[----:B------:R-:W-:Y:S01]  /*2560*/  LOP3.LUT R76, R76, 0x6000, RZ, 0xc0, !PT ;  /* 0x000060004c4c7812 */ /* 0x000fe200078ec0ff */
[----:B------:R-:W-:Y:S01]  /*2570*/  IMAD.MOV.U32 R40, RZ, RZ, R25 ;  /* 0x000000ffff287224 */ /* 0x000fe200078e0019 */
[----:B------:R-:W-:Y:S01]  /*2580*/  ISETP.GE.AND P0, PT, R13, R2, PT ;  /* 0x000000020d00720c */ /* 0x000fe20003f06270 */
[----:B------:R-:W-:Y:S01]  /*2590*/  IMAD R52, R52, 0x8, R55 ;  /* 0x0000000834347824 */ /* 0x000fe200078e0237 */
[----:B------:R-:W-:Y:S01]  /*25a0*/  LOP3.LUT R5, R76, 0x60, R5, 0xf8, !PT ;  /* 0x000000604c057812 */ /* 0x000fe200078ef805 */
[----:B------:R-:W-:Y:S01]  /*25b0*/  IMAD.MOV.U32 R44, RZ, RZ, R26 ;  /* 0x000000ffff2c7224 */ /* 0x000fe200078e001a */
[C---:B------:R-:W-:Y:S01]  /*25c0*/  LOP3.LUT R2, R10.reuse, 0x38, R11, 0xfe, !PT ;  /* 0x000000380a027812 */ /* 0x040fe200078efe0b */
[----:B------:R-:W-:Y:S01]  /*25d0*/  IMAD.MOV.U32 R24, RZ, RZ, R27 ;  /* 0x000000ffff187224 */ /* 0x000fe200078e001b */
[----:B------:R-:W-:Y:S01]  /*25e0*/  LOP3.LUT R52, R5, R52, RZ, 0x3c, !PT ;  /* 0x0000003405347212 */ /* 0x000fe200078e3cff */
[----:B------:R-:W-:Y:S01]  /*25f0*/  ULEA UR5, UR4, UR7, 0x4 ;  /* 0x0000000704057291 */ /* 0x000fe2000f8e203f */
[----:B------:R-:W-:Y:S01]  /*2600*/  IMAD.MOV.U32 R21, RZ, RZ, R28 ;  /* 0x000000ffff157224 */ /* 0x000fe200078e001c */
[----:B------:R-:W-:Y:S01]  /*2610*/  USHF.R.U32.HI UR4, URZ, 0x3, UR4 ;  /* 0x000000033f047899 */ /* 0x000fe20008011604 */
[----:B------:R-:W-:Y:S01]  /*2620*/  IMAD.MOV.U32 R22, RZ, RZ, R32 ;  /* 0x000000ffff167224 */ /* 0x000fe200078e0020 */
[C---:B------:R-:W-:Y:S01]  /*2630*/  LOP3.LUT R32, R10.reuse, 0x30, R11, 0xfe, !PT ;  /* 0x000000300a207812 */ /* 0x040fe200078efe0b */
[----:B------:R-:W-:Y:S01]  /*2640*/  IMAD.MOV.U32 R23, RZ, RZ, R36 ;  /* 0x000000ffff177224 */ /* 0x000fe200078e0024 */
[----:B------:R-:W-:Y:S01]  /*2650*/  BAR.SYNC.DEFER_BLOCKING 0x0 ;  /* 0x0000000000007b1d */ /* 0x000fe20000010000 */
[----:B------:R-:W-:Y:S01]  /*2660*/  IMAD.MOV.U32 R41, RZ, RZ, R29 ;  /* 0x000000ffff297224 */ /* 0x000fe200078e001d */
[C---:B------:R-:W-:Y:S01]  /*2670*/  LOP3.LUT R36, R10.reuse, 0x28, R11, 0xfe, !PT ;  /* 0x000000280a247812 */ /* 0x040fe200078efe0b */
[----:B------:R-:W-:Y:S01]  /*2680*/  IMAD.MOV.U32 R42, RZ, RZ, R33 ;  /* 0x000000ffff2a7224 */ /* 0x000fe200078e0021 */
[C---:B------:R-:W-:Y:S01]  /*2690*/  LOP3.LUT R28, R10.reuse, 0x3c, R11, 0xfe, !PT ;  /* 0x0000003c0a1c7812 */ /* 0x040fe200078efe0b */
[----:B------:R-:W-:Y:S01]  /*26a0*/  IMAD.MOV.U32 R43, RZ, RZ, R37 ;  /* 0x000000ffff2b7224 */ /* 0x000fe200078e0025 */
[C-C-:B------:R-:W-:Y:S01]  /*26b0*/  LOP3.LUT R14, R10.reuse, 0x14, R11.reuse, 0xfe, !PT ;  /* 0x000000140a0e7812 */ /* 0x140fe200078efe0b */
[----:B------:R-:W-:Y:S01]  /*26c0*/  IMAD.MOV.U32 R45, RZ, RZ, R30 ;  /* 0x000000ffff2d7224 */ /* 0x000fe200078e001e */
[----:B------:R-:W1:Y:S01]  /*26d0*/  LDC R37, c[0x0][0x248] ;  /* 0x00009200ff257b82 */ /* 0x000e620000000800 */
[----:B------:R-:W-:Y:S01]  /*26e0*/  IMAD.MOV.U32 R46, RZ, RZ, R34 ;  /* 0x000000ffff2e7224 */ /* 0x000fe200078e0022 */
[C-C-:B------:R-:W-:Y:S01]  /*26f0*/  LOP3.LUT R30, R10.reuse, 0x34, R11.reuse, 0xfe, !PT ;  /* 0x000000340a1e7812 */ /* 0x140fe200078efe0b */
[----:B------:R-:W-:Y:S01]  /*2700*/  IMAD.MOV.U32 R47, RZ, RZ, R38 ;  /* 0x000000ffff2f7224 */ /* 0x000fe200078e0026 */
[C---:B------:R-:W-:Y:S01]  /*2710*/  LOP3.LUT R34, R10.reuse, 0x2c, R11, 0xfe, !PT ;  /* 0x0000002c0a227812 */ /* 0x040fe200078efe0b */
[----:B------:R-:W-:Y:S01]  /*2720*/  IMAD.MOV.U32 R25, RZ, RZ, R31 ;  /* 0x000000ffff197224 */ /* 0x000fe200078e001f */
[----:B------:R-:W-:Y:S01]  /*2730*/  LOP3.LUT R38, R10, 0x24, R11, 0xfe, !PT ;  /* 0x000000240a267812 */ /* 0x000fe200078efe0b */
[----:B------:R-:W-:-:S02]  /*2740*/  IMAD.MOV.U32 R26, RZ, RZ, R35 ;  /* 0x000000ffff1a7224 */ /* 0x000fc400078e0023 */
[----:B------:R-:W-:Y:S02]  /*2750*/  IMAD.MOV.U32 R27, RZ, RZ, R39 ;  /* 0x000000ffff1b7224 */ /* 0x000fe400078e0027 */
[----:B------:R-:W-:Y:S01]  /*2760*/  IMAD.SHL.U32 R12, R12, 0x1000, RZ ;  /* 0x000010000c0c7824 */ /* 0x000fe200078e00ff */
[----:B------:R-:W-:Y:S04]  /*2770*/  STS.128 [R52+UR5], R20 ;  /* 0x0000001434007988 */ /* 0x000fe80008000c05 */
[----:B------:R-:W-:Y:S02]  /*2780*/  LOP3.LUT R7, R12, 0x6000, RZ, 0xc0, !PT ;  /* 0x000060000c077812 */ /* 0x000fe400078ec0ff */
[----:B------:R-:W-:Y:S01]  /*2790*/  LOP3.LUT R12, R10, 0x4, R11, 0xfe, !PT ;  /* 0x000000040a0c7812 */ /* 0x000fe200078efe0b */
[----:B------:R2:W-:Y:S01]  /*27a0*/  STS.128 [R52+UR5+0x800], R40 ;  /* 0x0008002834007988 */ /* 0x0005e20008000c05 */
[----:B------:R-:W-:-:S02]  /*27b0*/  LOP3.LUT R7, R7, 0xff0, R8, 0xf8, !PT ;  /* 0x00000ff007077812 */ /* 0x000fc400078ef808 */
[----:B------:R-:W-:Y:S01]  /*27c0*/  LOP3.LUT R8, R10, 0x8, R11, 0xfe, !PT ;  /* 0x000000080a087812 */ /* 0x000fe200078efe0b */
[----:B------:R3:W-:Y:S01]  /*27d0*/  STS.128 [R52+UR5+0x80], R44 ;  /* 0x0000802c34007988 */ /* 0x0007e20008000c05 */
[----:B------:R-:W-:Y:S01]  /*27e0*/  LOP3.LUT R31, R7, UR4, RZ, 0x3c, !PT ;  /* 0x00000004071f7c12 */ /* 0x000fe2000f8e3cff */
[----:B------:R-:W-:Y:S01]  /*27f0*/  ULDC UR4, c[0x0][0x244] ;  /* 0x0000910000047ab9 */ /* 0x000fe20000000800 */
[----:B-1----:R-:W-:Y:S01]  /*2800*/  IMAD R9, R12, R37, RZ ;  /* 0x000000250c097224 */ /* 0x002fe200078e02ff */
[----:B------:R-:W-:Y:S01]  /*2810*/  STS.128 [R52+UR5+0x880], R24 ;  /* 0x0008801834007988 */ /* 0x000fe20008000c05 */
[----:B------:R-:W-:Y:S01]  /*2820*/  LOP3.LUT R15, R31, 0x40, RZ, 0x3c, !PT ;  /* 0x000000401f0f7812 */ /* 0x000fe200078e3cff */
[----:B------:R-:W-:Y:S01]  /*2830*/  IMAD R0, R13, UR4, RZ ;  /* 0x000000040d007c24 */ /* 0x000fe2000f8e02ff */
[----:B------:R-:W-:Y:S01]  /*2840*/  ULDC.64 UR4, c[0x0][0x220] ;  /* 0x0000880000047ab9 */ /* 0x000fe20000000a00 */
[----:B------:R-:W-:Y:S01]  /*2850*/  BAR.SYNC.DEFER_BLOCKING 0x0 ;  /* 0x0000000000007b1d */ /* 0x000fe20000010000 */
[C---:B------:R-:W-:Y:S01]  /*2860*/  ISETP.LT.AND P4, PT, R8.reuse, R3, !P0 ;  /* 0x000000030800720c */ /* 0x040fe20004781270 */
[----:B------:R-:W-:Y:S01]  /*2870*/  IMAD R8, R8, R37, RZ ;  /* 0x0000002508087224 */ /* 0x000fe200078e02ff */
[----:B------:R-:W-:-:S02]  /*2880*/  LEA R33, P1, R0, UR4, 0x2 ;  /* 0x0000000400217c11 */ /* 0x000fc4000f8210ff */
[----:B------:R-:W-:Y:S02]  /*2890*/  ISETP.LT.AND P2, PT, R12, R3, !P0 ;  /* 0x000000030c00720c */ /* 0x000fe40004741270 */
[----:B------:R-:W-:Y:S02]  /*28a0*/  LEA.HI.X.SX32 R35, R0, UR5, 0x2, P1 ;  /* 0x0000000500237c11 */ /* 0x000fe400088f16ff */
[C---:B------:R-:W-:Y:S02]  /*28b0*/  LOP3.LUT R0, R10.reuse, R11, RZ, 0xfc, !PT ;  /* 0x0000000b0a007212 */ /* 0x040fe400078efcff */
[--C-:B--2---:R-:W-:Y:S02]  /*28c0*/  LOP3.LUT R40, R10, 0x20, R11.reuse, 0xfe, !PT ;  /* 0x000000200a287812 */ /* 0x104fe400078efe0b */
[C---:B------:R-:W-:Y:S01]  /*28d0*/  ISETP.LT.AND P3, PT, R0.reuse, R3, !P0 ;  /* 0x000000030000720c */ /* 0x040fe20004761270 */
[----:B------:R-:W-:Y:S01]  /*28e0*/  IMAD R29, R0, R37, RZ ;  /* 0x00000025001d7224 */ /* 0x000fe200078e02ff */
[----:B------:R-:W-:-:S02]  /*28f0*/  LOP3.LUT R42, R10, 0x1c, R11, 0xfe, !PT ;  /* 0x0000001c0a2a7812 */ /* 0x000fc400078efe0b */
[C-C-:B---3--:R-:W-:Y:S02]  /*2900*/  LOP3.LUT R44, R10.reuse, 0x18, R11.reuse, 0xfe, !PT ;  /* 0x000000180a2c7812 */ /* 0x148fe400078efe0b */
[-C--:B------:R-:W-:Y:S02]  /*2910*/  LEA R12, P1, R29, R33.reuse, 0x2 ;  /* 0x000000211d0c7211 */ /* 0x080fe400078210ff */
[C-C-:B------:R-:W-:Y:S02]  /*2920*/  LOP3.LUT R0, R10.reuse, 0x10, R11.reuse, 0xfe, !PT ;  /* 0x000000100a007812 */ /* 0x140fe400078efe0b */
[-C--:B------:R-:W-:Y:S01]  /*2930*/  LEA R20, P5, R9, R33.reuse, 0x2 ;  /* 0x0000002109147211 */ /* 0x080fe200078a10ff */
[----:B------:R-:W1:Y:S01]  /*2940*/  LDS.128 R16, [R31+UR7] ;  /* 0x000000071f107984 */ /* 0x000e620008000c00 */
[----:B------:R-:W-:Y:S02]  /*2950*/  LOP3.LUT R10, R10, 0xc, R11, 0xfe, !PT ;  /* 0x0000000c0a0a7812 */ /* 0x000fe400078efe0b */
[----:B------:R-:W-:Y:S01]  /*2960*/  LEA R22, P6, R8, R33, 0x2 ;  /* 0x0000002108167211 */ /* 0x000fe200078c10ff */
[----:B------:R-:W2:Y:S01]  /*2970*/  LDS.128 R4, [R15+UR7] ;  /* 0x000000070f047984 */ /* 0x000ea20008000c00 */
[-C--:B------:R-:W-:Y:S01]  /*2980*/  LEA.HI.X.SX32 R13, R29, R35.reuse, 0x2, P1 ;  /* 0x000000231d0d7211 */ /* 0x080fe200008f16ff */
[----:B------:R-:W-:Y:S01]  /*2990*/  IMAD R29, R37, 0x20, R29 ;  /* 0x00000020251d7824 */ /* 0x000fe200078e021d */
[----:B------:R-:W-:-:S02]  /*29a0*/  LEA.HI.X.SX32 R21, R9, R35, 0x2, P5 ;  /* 0x0000002309157211 */ /* 0x000fc400028f16ff */
[----:B------:R-:W-:Y:S01]  /*29b0*/  ISETP.LT.AND P1, PT, R2, R3, !P0 ;  /* 0x000000030200720c */ /* 0x000fe20004721270 */
[----:B------:R-:W-:Y:S01]  /*29c0*/  IMAD R2, R10, R37, RZ ;  /* 0x000000250a027224 */ /* 0x000fe200078e02ff */
[----:B------:R-:W-:Y:S02]  /*29d0*/  LEA.HI.X.SX32 R23, R8, R35, 0x2, P6 ;  /* 0x0000002308177211 */ /* 0x000fe400030f16ff */
[-C--:B------:R-:W-:Y:S01]  /*29e0*/  ISETP.LT.AND P5, PT, R14, R3.reuse, !P0 ;  /* 0x000000030e00720c */ /* 0x080fe200047a1270 */
[----:B-1----:R1:W-:Y:S01]  /*29f0*/  @P3 STG.E desc[UR14][R12.64], R16 ;  /* 0x000000100c003986 */ /* 0x0023e2000c10190e */
[----:B------:R-:W-:-:S03]  /*2a00*/  ISETP.LT.AND P3, PT, R10, R3, !P0 ;  /* 0x000000030a00720c */ /* 0x000fc60004761270 */
[----:B--2---:R-:W-:Y:S01]  /*2a10*/  @P2 STG.E desc[UR14][R20.64], R4 ;  /* 0x0000000414002986 */ /* 0x004fe2000c10190e */
[C---:B------:R-:W-:Y:S01]  /*2a20*/  ISETP.LT.AND P2, PT, R0.reuse, R3, !P0 ;  /* 0x000000030000720c */ /* 0x040fe20004741270 */
[----:B------:R-:W-:Y:S02]  /*2a30*/  IMAD R0, R0, R37, RZ ;  /* 0x0000002500007224 */ /* 0x000fe400078e02ff */
[----:B------:R2:W-:Y:S01]  /*2a40*/  @P4 STG.E desc[UR14][R22.64], R17 ;  /* 0x0000001116004986 */ /* 0x0005e2000c10190e */
[----:B------:R-:W-:-:S03]  /*2a50*/  LEA R24, P4, R2, R33, 0x2 ;  /* 0x0000002102187211 */ /* 0x000fc600078810ff */
[----:B------:R-:W3:Y:S01]  /*2a60*/  LDS.128 R8, [R31+UR7+0x1000] ;  /* 0x001000071f087984 */ /* 0x000ee20008000c00 */
[----:B------:R-:W-:Y:S01]  /*2a70*/  LEA.HI.X.SX32 R25, R2, R35, 0x2, P4 ;  /* 0x0000002302197211 */ /* 0x000fe200020f16ff */
[----:B------:R-:W-:Y:S01]  /*2a80*/  IMAD R2, R14, R37, RZ ;  /* 0x000000250e027224 */ /* 0x000fe200078e02ff */
[C---:B------:R-:W-:Y:S01]  /*2a90*/  LEA R26, P4, R0.reuse, R33, 0x2 ;  /* 0x00000021001a7211 */ /* 0x040fe200078810ff */
[----:B------:R-:W4:Y:S03]  /*2aa0*/  LDS.128 R12, [R15+UR7+0x1000] ;  /* 0x001000070f0c7984 */ /* 0x000f260008000c00 */
[----:B------:R-:W-:Y:S01]  /*2ab0*/  LEA.HI.X.SX32 R27, R0, R35, 0x2, P4 ;  /* 0x00000023001b7211 */ /* 0x000fe200020f16ff */
[----:B------:R5:W-:Y:S01]  /*2ac0*/  @P3 STG.E desc[UR14][R24.64], R5 ;  /* 0x0000000518003986 */ /* 0x000be2000c10190e */
[C---:B------:R-:W-:Y:S01]  /*2ad0*/  ISETP.LT.AND P3, PT, R44.reuse, R3, !P0 ;  /* 0x000000032c00720c */ /* 0x040fe20004761270 */
[----:B------:R-:W-:Y:S01]  /*2ae0*/  IMAD R44, R44, R37, RZ ;  /* 0x000000252c2c7224 */ /* 0x000fe200078e02ff */
[----:B-1----:R-:W-:Y:S01]  /*2af0*/  LEA R16, P6, R2, R33, 0x2 ;  /* 0x0000002102107211 */ /* 0x002fe200078c10ff */
[----:B------:R-:W-:Y:S01]  /*2b00*/  @P2 STG.E desc[UR14][R26.64], R18 ;  /* 0x000000121a002986 */ /* 0x000fe2000c10190e */
[C---:B------:R-:W-:Y:S01]  /*2b10*/  ISETP.LT.AND P4, PT, R42.reuse, R3, !P0 ;  /* 0x000000032a00720c */ /* 0x040fe20004781270 */
[----:B------:R-:W-:Y:S01]  /*2b20*/  IMAD R42, R42, R37, RZ ;  /* 0x000000252a2a7224 */ /* 0x000fe200078e02ff */
[----:B--2---:R-:W-:Y:S01]  /*2b30*/  LEA.HI.X.SX32 R17, R2, R35, 0x2, P6 ;  /* 0x0000002302117211 */ /* 0x004fe200030f16ff */
[----:B------:R-:W-:Y:S01]  /*2b40*/  IMAD R0, R37, 0x4, R29 ;  /* 0x0000000425007824 */ /* 0x000fe200078e021d */
[----:B------:R-:W-:-:S02]  /*2b50*/  LEA R20, P2, R44, R33, 0x2 ;  /* 0x000000212c147211 */ /* 0x000fc400078410ff */
[----:B------:R-:W-:Y:S01]  /*2b60*/  LEA R4, P6, R42, R33, 0x2 ;  /* 0x000000212a047211 */ /* 0x000fe200078c10ff */
[----:B------:R1:W-:Y:S01]  /*2b70*/  @P5 STG.E desc[UR14][R16.64], R6 ;  /* 0x0000000610005986 */ /* 0x0003e2000c10190e */
[----:B------:R-:W-:Y:S01]  /*2b80*/  LEA.HI.X.SX32 R21, R44, R35, 0x2, P2 ;  /* 0x000000232c157211 */ /* 0x000fe200010f16ff */
[C---:B------:R-:W-:Y:S01]  /*2b90*/  IMAD R2, R37.reuse, 0x4, R0 ;  /* 0x0000000425027824 */ /* 0x040fe200078e0200 */
[-C--:B------:R-:W-:Y:S02]  /*2ba0*/  ISETP.LT.AND P5, PT, R40, R3.reuse, !P0 ;  /* 0x000000032800720c */ /* 0x080fe400047a1270 */
[----:B------:R-:W-:Y:S01]  /*2bb0*/  ISETP.LT.AND P2, PT, R38, R3, !P0 ;  /* 0x000000032600720c */ /* 0x000fe20004741270 */
[----:B------:R2:W-:Y:S01]  /*2bc0*/  @P3 STG.E desc[UR14][R20.64], R19 ;  /* 0x0000001314003986 */ /* 0x0005e2000c10190e */
[----:B-----5:R-:W-:Y:S01]  /*2bd0*/  LEA.HI.X.SX32 R5, R42, R35, 0x2, P6 ;  /* 0x000000232a057211 */ /* 0x020fe200030f16ff */
[----:B------:R-:W-:Y:S01]  /*2be0*/  IMAD R24, R37, 0x4, R2 ;  /* 0x0000000425187824 */ /* 0x000fe200078e0202 */
[----:B------:R-:W-:-:S02]  /*2bf0*/  LEA R22, P3, R29, R33, 0x2 ;  /* 0x000000211d167211 */ /* 0x000fc400078610ff */
[C---:B-1----:R-:W-:Y:S01]  /*2c00*/  LEA R16, P6, R0.reuse, R33, 0x2 ;  /* 0x0000002100107211 */ /* 0x042fe200078c10ff */
[----:B------:R1:W-:Y:S01]  /*2c10*/  @P4 STG.E desc[UR14][R4.64], R7 ;  /* 0x0000000704004986 */ /* 0x0003e2000c10190e */
[-C--:B------:R-:W-:Y:S02]  /*2c20*/  LEA.HI.X.SX32 R23, R29, R35.reuse, 0x2, P3 ;  /* 0x000000231d177211 */ /* 0x080fe400018f16ff */
[----:B------:R-:W-:Y:S01]  /*2c30*/  LEA.HI.X.SX32 R17, R0, R35, 0x2, P6 ;  /* 0x0000002300117211 */ /* 0x000fe200030f16ff */
[C---:B------:R-:W-:Y:S01]  /*2c40*/  IMAD R0, R37.reuse, 0x4, R24 ;  /* 0x0000000425007824 */ /* 0x040fe200078e0218 */
[-C--:B------:R-:W-:Y:S01]  /*2c50*/  ISETP.LT.AND P4, PT, R34, R3.reuse, !P0 ;  /* 0x000000032200720c */ /* 0x080fe20004781270 */
[----:B---3--:R3:W-:Y:S02]  /*2c60*/  @P5 STG.E desc[UR14][R22.64], R8 ;  /* 0x0000000816005986 */ /* 0x0087e4000c10190e */
[----:B--2---:R-:W-:Y:S01]  /*2c70*/  IMAD R21, R37, 0x4, R0 ;  /* 0x0000000425157824 */ /* 0x004fe200078e0200 */
[----:B------:R-:W-:Y:S01]  /*2c80*/  ISETP.LT.AND P5, PT, R36, R3, !P0 ;  /* 0x000000032400720c */ /* 0x000fe200047a1270 */
[----:B----4-:R2:W-:Y:S01]  /*2c90*/  @P2 STG.E desc[UR14][R16.64], R12 ;  /* 0x0000000c10002986 */ /* 0x0105e2000c10190e */
[----:B------:R-:W-:-:S02]  /*2ca0*/  LEA R6, P2, R24, R33, 0x2 ;  /* 0x0000002118067211 */ /* 0x000fc400078410ff */
[----:B-1----:R-:W-:Y:S02]  /*2cb0*/  LEA R4, P6, R2, R33, 0x2 ;  /* 0x0000002102047211 */ /* 0x002fe400078c10ff */
[----:B------:R-:W-:Y:S02]  /*2cc0*/  LEA.HI.X.SX32 R7, R24, R35, 0x2, P2 ;  /* 0x0000002318077211 */ /* 0x000fe400010f16ff */
[----:B------:R-:W-:Y:S02]  /*2cd0*/  LEA R20, P2, R21, R33, 0x2 ;  /* 0x0000002115147211 */ /* 0x000fe400078410ff */
[----:B------:R-:W-:Y:S01]  /*2ce0*/  LEA.HI.X.SX32 R5, R2, R35, 0x2, P6 ;  /* 0x0000002302057211 */ /* 0x000fe200030f16ff */
[----:B------:R-:W-:Y:S01]  /*2cf0*/  IMAD R2, R37, 0x4, R21 ;  /* 0x0000000425027824 */ /* 0x000fe200078e0215 */
[----:B------:R-:W-:Y:S02]  /*2d00*/  ISETP.LT.AND P3, PT, R32, R3, !P0 ;  /* 0x000000032000720c */ /* 0x000fe40004761270 */
[----:B------:R-:W-:Y:S01]  /*2d10*/  LEA.HI.X.SX32 R21, R21, R35, 0x2, P2 ;  /* 0x0000002315157211 */ /* 0x000fe200010f16ff */
[----:B------:R2:W-:Y:S01]  /*2d20*/  @P5 STG.E desc[UR14][R4.64], R9 ;  /* 0x0000000904005986 */ /* 0x0005e2000c10190e */
[----:B------:R-:W-:-:S02]  /*2d30*/  LEA R18, P6, R0, R33, 0x2 ;  /* 0x0000002100127211 */ /* 0x000fc400078c10ff */
[-C--:B------:R-:W-:Y:S01]  /*2d40*/  ISETP.LT.AND P2, PT, R30, R3.reuse, !P0 ;  /* 0x000000031e00720c */ /* 0x080fe20004741270 */
[----:B------:R2:W-:Y:S01]  /*2d50*/  @P4 STG.E desc[UR14][R6.64], R13 ;  /* 0x0000000d06004986 */ /* 0x0005e2000c10190e */
[----:B------:R-:W-:Y:S02]  /*2d60*/  ISETP.LT.AND P0, PT, R28, R3, !P0 ;  /* 0x000000031c00720c */ /* 0x000fe40004701270 */
[----:B------:R-:W-:Y:S01]  /*2d70*/  LEA.HI.X.SX32 R19, R0, R35, 0x2, P6 ;  /* 0x0000002300137211 */ /* 0x000fe200030f16ff */
[----:B------:R-:W-:Y:S01]  /*2d80*/  IMAD R0, R37, 0x4, R2 ;  /* 0x0000000425007824 */ /* 0x000fe200078e0202 */
[----:B---3--:R-:W-:-:S03]  /*2d90*/  LEA R22, P6, R2, R33, 0x2 ;  /* 0x0000002102167211 */ /* 0x008fc600078c10ff */
[----:B------:R2:W-:Y:S01]  /*2da0*/  @P3 STG.E desc[UR14][R18.64], R10 ;  /* 0x0000000a12003986 */ /* 0x0005e2000c10190e */
[----:B------:R-:W-:Y:S02]  /*2db0*/  LEA.HI.X.SX32 R23, R2, R35, 0x2, P6 ;  /* 0x0000002302177211 */ /* 0x000fe400030f16ff */
[C---:B------:R-:W-:Y:S01]  /*2dc0*/  LEA R2, P6, R0.reuse, R33, 0x2 ;  /* 0x0000002100027211 */ /* 0x040fe200078c10ff */
[----:B------:R2:W-:Y:S03]  /*2dd0*/  @P2 STG.E desc[UR14][R20.64], R14 ;  /* 0x0000000e14002986 */ /* 0x0005e6000c10190e */
[----:B------:R-:W-:Y:S01]  /*2de0*/  LEA.HI.X.SX32 R3, R0, R35, 0x2, P6 ;  /* 0x0000002300037211 */ /* 0x000fe200030f16ff */
[----:B------:R2:W-:Y:S01]  /*2df0*/  @P1 STG.E desc[UR14][R22.64], R11 ;  /* 0x0000000b16001986 */ /* 0x0005e2000c10190e */
[----:B------:R-:W-:Y:S07]  /*2e00*/  @!P0 EXIT ;  /* 0x000000000000894d */ /* 0x000fee0003800000 */
[----:B------:R-:W-:Y:S01]  /*2e10*/  STG.E desc[UR14][R2.64], R15 ;  /* 0x0000000f02007986 */ /* 0x000fe2000c10190e */
[----:B------:R-:W-:Y:S05]  /*2e20*/  EXIT ;  /* 0x000000000000794d */ /* 0x000fea0003800000 */
.L_x_2:
[----:B------:R-:W-:-:S00]  /*2e30*/  BRA `(.L_x_2) ;  /* 0xfffffffc00fc7947 */ /* 0x000fc0000383ffff */
[----:B------:R-:W-:-:S00]  /*2e40*/  NOP ;  /* 0x0000000000007918 */ /* 0x000fc00000000000 */
        /* <DEDUP_REMOVED lines=11> */
.L_x_3:


//--------------------- .nv.shared.matmul_kernel  --------------------------
	.section	.nv.shared.matmul_kernel,"aw",@nobits
	.sectionflags	@""
	.align	16
	.zero		1024


//--------------------- .nv.shared.reserved.0     --------------------------
	.section	.nv.shared.reserved.0,"aw",@nobits
	.weak		__nv_reservedSMEM_offset_0_alias
	.size		__nv_reservedSMEM_offset_0_alias, 0, 0
	.other		__nv_reservedSMEM_offset_0_alias,@"STO_CUDA_RESERVED_SHARED STV_DEFAULT"
__nv_reservedSMEM_offset_0_alias:
	.zero		0


//--------------------- .nv.constant0.matmul_kernel --------------------------
	.section	.nv.constant0.matmul_kernel,"a",@progbits
	.sectionflags	@""
	.align	4
.nv.constant0.matmul_kernel:
	.zero		608


//--------------------- SYMBOLS --------------------------

	.type		.nv.reservedSmem.offset0,@object
	.size		.nv.reservedSmem.offset0,0x4
